//
// Generated by NVIDIA NVVM Compiler
//
// Compiler Build ID: CL-36424714
// Cuda compilation tools, release 13.0, V13.0.88
// Based on NVVM 20.0.0
//

.version 9.0
.target sm_100
.address_size 64

	// .globl	SoftmaxForw
// _ZZ11SoftmaxForwE4amax has been demoted
// _ZZ11SoftmaxForwE4esum has been demoted

.visible .entry SoftmaxForw(
	.param .u64 .ptr .align 1 SoftmaxForw_param_0,
	.param .u64 .ptr .align 1 SoftmaxForw_param_1,
	.param .u64 .ptr .align 1 SoftmaxForw_param_2,
	.param .u32 SoftmaxForw_param_3
)
{
	.reg .pred 	%p<43>;
	.reg .b32 	%r<49>;
	.reg .b32 	%f<3>;
	.reg .b64 	%rd<26>;
	.reg .b64 	%fd<130>;
	// demoted variable
	.shared .align 8 .f64 _ZZ11SoftmaxForwE4amax;
	// demoted variable
	.shared .align 8 .f64 _ZZ11SoftmaxForwE4esum;
	ld.param.u64 	%rd10, [SoftmaxForw_param_0];
	ld.param.u64 	%rd11, [SoftmaxForw_param_1];
	ld.param.u64 	%rd12, [SoftmaxForw_param_2];
	ld.param.u32 	%r23, [SoftmaxForw_param_3];
	cvta.to.global.u64 	%rd1, %rd12;
	mov.u32 	%r24, %ntid.x;
	mov.u32 	%r25, %ctaid.x;
	mov.u32 	%r26, %tid.x;
	mad.lo.s32 	%r1, %r24, %r25, %r26;
	setp.ne.s32 	%p1, %r1, 0;
	@%p1 bra 	$L__BB0_73;
	ld.global.f64 	%fd96, [%rd1];
	st.shared.f64 	[_ZZ11SoftmaxForwE4amax], %fd96;
	mov.b64 	%rd13, 0;
	st.shared.u64 	[_ZZ11SoftmaxForwE4esum], %rd13;
	setp.lt.s32 	%p2, %r23, 2;
	@%p2 bra 	$L__BB0_73;
	add.s32 	%r2, %r23, -1;
	add.s32 	%r28, %r23, -2;
	and.b32  	%r3, %r2, 15;
	setp.lt.u32 	%p3, %r28, 15;
	mov.b32 	%r46, 1;
	@%p3 bra 	$L__BB0_38;
	and.b32  	%r30, %r2, -16;
	neg.s32 	%r44, %r30;
	add.s64 	%rd24, %rd1, 64;
	mov.b32 	%r43, 0;
$L__BB0_4:
	.pragma "nounroll";
	ld.global.f64 	%fd3, [%rd24+-56];
	setp.leu.f64 	%p4, %fd3, %fd96;
	@%p4 bra 	$L__BB0_6;
	st.shared.f64 	[_ZZ11SoftmaxForwE4amax], %fd3;
	mov.f64 	%fd96, %fd3;
$L__BB0_6:
	ld.global.f64 	%fd5, [%rd24+-48];
	setp.leu.f64 	%p5, %fd5, %fd96;
	@%p5 bra 	$L__BB0_8;
	st.shared.f64 	[_ZZ11SoftmaxForwE4amax], %fd5;
	mov.f64 	%fd96, %fd5;
$L__BB0_8:
	ld.global.f64 	%fd7, [%rd24+-40];
	setp.leu.f64 	%p6, %fd7, %fd96;
	@%p6 bra 	$L__BB0_10;
	st.shared.f64 	[_ZZ11SoftmaxForwE4amax], %fd7;
	mov.f64 	%fd96, %fd7;
$L__BB0_10:
	ld.global.f64 	%fd9, [%rd24+-32];
	setp.leu.f64 	%p7, %fd9, %fd96;
	@%p7 bra 	$L__BB0_12;
	st.shared.f64 	[_ZZ11SoftmaxForwE4amax], %fd9;
	mov.f64 	%fd96, %fd9;
$L__BB0_12:
	ld.global.f64 	%fd11, [%rd24+-24];
	setp.leu.f64 	%p8, %fd11, %fd96;
	@%p8 bra 	$L__BB0_14;
	st.shared.f64 	[_ZZ11SoftmaxForwE4amax], %fd11;
	mov.f64 	%fd96, %fd11;
$L__BB0_14:
	ld.global.f64 	%fd13, [%rd24+-16];
	setp.leu.f64 	%p9, %fd13, %fd96;
	@%p9 bra 	$L__BB0_16;
	st.shared.f64 	[_ZZ11SoftmaxForwE4amax], %fd13;
	mov.f64 	%fd96, %fd13;
$L__BB0_16:
	ld.global.f64 	%fd15, [%rd24+-8];
	setp.leu.f64 	%p10, %fd15, %fd96;
	@%p10 bra 	$L__BB0_18;
	st.shared.f64 	[_ZZ11SoftmaxForwE4amax], %fd15;
	mov.f64 	%fd96, %fd15;
$L__BB0_18:
	ld.global.f64 	%fd17, [%rd24];
	setp.leu.f64 	%p11, %fd17, %fd96;
	@%p11 bra 	$L__BB0_20;
	st.shared.f64 	[_ZZ11SoftmaxForwE4amax], %fd17;
	mov.f64 	%fd96, %fd17;
$L__BB0_20:
	ld.global.f64 	%fd19, [%rd24+8];
	setp.leu.f64 	%p12, %fd19, %fd96;
	@%p12 bra 	$L__BB0_22;
	st.shared.f64 	[_ZZ11SoftmaxForwE4amax], %fd19;
	mov.f64 	%fd96, %fd19;
$L__BB0_22:
	ld.global.f64 	%fd21, [%rd24+16];
	setp.leu.f64 	%p13, %fd21, %fd96;
	@%p13 bra 	$L__BB0_24;
	st.shared.f64 	[_ZZ11SoftmaxForwE4amax], %fd21;
	mov.f64 	%fd96, %fd21;
$L__BB0_24:
	ld.global.f64 	%fd23, [%rd24+24];
	setp.leu.f64 	%p14, %fd23, %fd96;
	@%p14 bra 	$L__BB0_26;
	st.shared.f64 	[_ZZ11SoftmaxForwE4amax], %fd23;
	mov.f64 	%fd96, %fd23;
$L__BB0_26:
	ld.global.f64 	%fd25, [%rd24+32];
	setp.leu.f64 	%p15, %fd25, %fd96;
	@%p15 bra 	$L__BB0_28;
	st.shared.f64 	[_ZZ11SoftmaxForwE4amax], %fd25;
	mov.f64 	%fd96, %fd25;
$L__BB0_28:
	ld.global.f64 	%fd27, [%rd24+40];
	setp.leu.f64 	%p16, %fd27, %fd96;
	@%p16 bra 	$L__BB0_30;
	st.shared.f64 	[_ZZ11SoftmaxForwE4amax], %fd27;
	mov.f64 	%fd96, %fd27;
$L__BB0_30:
	ld.global.f64 	%fd29, [%rd24+48];
	setp.leu.f64 	%p17, %fd29, %fd96;
	@%p17 bra 	$L__BB0_32;
	st.shared.f64 	[_ZZ11SoftmaxForwE4amax], %fd29;
	mov.f64 	%fd96, %fd29;
$L__BB0_32:
	ld.global.f64 	%fd31, [%rd24+56];
	setp.leu.f64 	%p18, %fd31, %fd96;
	@%p18 bra 	$L__BB0_34;
	st.shared.f64 	[_ZZ11SoftmaxForwE4amax], %fd31;
	mov.f64 	%fd96, %fd31;
$L__BB0_34:
	ld.global.f64 	%fd33, [%rd24+64];
	setp.leu.f64 	%p19, %fd33, %fd96;
	@%p19 bra 	$L__BB0_36;
	st.shared.f64 	[_ZZ11SoftmaxForwE4amax], %fd33;
	mov.f64 	%fd96, %fd33;
$L__BB0_36:
	add.s32 	%r44, %r44, 16;
	add.s32 	%r43, %r43, 16;
	add.s64 	%rd24, %rd24, 128;
	setp.ne.s32 	%p20, %r44, 0;
	@%p20 bra 	$L__BB0_4;
	add.s32 	%r46, %r43, 1;
$L__BB0_38:
	setp.eq.s32 	%p21, %r3, 0;
	@%p21 bra 	$L__BB0_73;
	and.b32  	%r11, %r2, 7;
	setp.lt.u32 	%p22, %r3, 8;
	@%p22 bra 	$L__BB0_57;
	mul.wide.u32 	%rd14, %r46, 8;
	add.s64 	%rd5, %rd1, %rd14;
	ld.global.f64 	%fd36, [%rd5];
	setp.leu.f64 	%p23, %fd36, %fd96;
	@%p23 bra 	$L__BB0_42;
	st.shared.f64 	[_ZZ11SoftmaxForwE4amax], %fd36;
	mov.f64 	%fd96, %fd36;
$L__BB0_42:
	ld.global.f64 	%fd38, [%rd5+8];
	setp.leu.f64 	%p24, %fd38, %fd96;
	@%p24 bra 	$L__BB0_44;
	st.shared.f64 	[_ZZ11SoftmaxForwE4amax], %fd38;
	mov.f64 	%fd96, %fd38;
$L__BB0_44:
	ld.global.f64 	%fd40, [%rd5+16];
	setp.leu.f64 	%p25, %fd40, %fd96;
	@%p25 bra 	$L__BB0_46;
	st.shared.f64 	[_ZZ11SoftmaxForwE4amax], %fd40;
	mov.f64 	%fd96, %fd40;
$L__BB0_46:
	ld.global.f64 	%fd42, [%rd5+24];
	setp.leu.f64 	%p26, %fd42, %fd96;
	@%p26 bra 	$L__BB0_48;
	st.shared.f64 	[_ZZ11SoftmaxForwE4amax], %fd42;
	mov.f64 	%fd96, %fd42;
$L__BB0_48:
	ld.global.f64 	%fd44, [%rd5+32];
	setp.leu.f64 	%p27, %fd44, %fd96;
	@%p27 bra 	$L__BB0_50;
	st.shared.f64 	[_ZZ11SoftmaxForwE4amax], %fd44;
	mov.f64 	%fd96, %fd44;
$L__BB0_50:
	ld.global.f64 	%fd46, [%rd5+40];
	setp.leu.f64 	%p28, %fd46, %fd96;
	@%p28 bra 	$L__BB0_52;
	st.shared.f64 	[_ZZ11SoftmaxForwE4amax], %fd46;
	mov.f64 	%fd96, %fd46;
$L__BB0_52:
	ld.global.f64 	%fd48, [%rd5+48];
	setp.leu.f64 	%p29, %fd48, %fd96;
	@%p29 bra 	$L__BB0_54;
	st.shared.f64 	[_ZZ11SoftmaxForwE4amax], %fd48;
	mov.f64 	%fd96, %fd48;
$L__BB0_54:
	ld.global.f64 	%fd50, [%rd5+56];
	setp.leu.f64 	%p30, %fd50, %fd96;
	@%p30 bra 	$L__BB0_56;
	st.shared.f64 	[_ZZ11SoftmaxForwE4amax], %fd50;
	mov.f64 	%fd96, %fd50;
$L__BB0_56:
	add.s32 	%r46, %r46, 8;
$L__BB0_57:
	setp.eq.s32 	%p31, %r11, 0;
	@%p31 bra 	$L__BB0_73;
	and.b32  	%r14, %r2, 3;
	setp.lt.u32 	%p32, %r11, 4;
	@%p32 bra 	$L__BB0_68;
	mul.wide.u32 	%rd15, %r46, 8;
	add.s64 	%rd6, %rd1, %rd15;
	ld.global.f64 	%fd53, [%rd6];
	setp.leu.f64 	%p33, %fd53, %fd96;
	@%p33 bra 	$L__BB0_61;
	st.shared.f64 	[_ZZ11SoftmaxForwE4amax], %fd53;
	mov.f64 	%fd96, %fd53;
$L__BB0_61:
	ld.global.f64 	%fd55, [%rd6+8];
	setp.leu.f64 	%p34, %fd55, %fd96;
	@%p34 bra 	$L__BB0_63;
	st.shared.f64 	[_ZZ11SoftmaxForwE4amax], %fd55;
	mov.f64 	%fd96, %fd55;
$L__BB0_63:
	ld.global.f64 	%fd57, [%rd6+16];
	setp.leu.f64 	%p35, %fd57, %fd96;
	@%p35 bra 	$L__BB0_65;
	st.shared.f64 	[_ZZ11SoftmaxForwE4amax], %fd57;
	mov.f64 	%fd96, %fd57;
$L__BB0_65:
	ld.global.f64 	%fd59, [%rd6+24];
	setp.leu.f64 	%p36, %fd59, %fd96;
	@%p36 bra 	$L__BB0_67;
	st.shared.f64 	[_ZZ11SoftmaxForwE4amax], %fd59;
	mov.f64 	%fd96, %fd59;
$L__BB0_67:
	add.s32 	%r46, %r46, 4;
$L__BB0_68:
	setp.eq.s32 	%p37, %r14, 0;
	@%p37 bra 	$L__BB0_73;
	mul.wide.u32 	%rd16, %r46, 8;
	add.s64 	%rd25, %rd1, %rd16;
	neg.s32 	%r48, %r14;
$L__BB0_70:
	.pragma "nounroll";
	ld.global.f64 	%fd63, [%rd25];
	setp.leu.f64 	%p38, %fd63, %fd96;
	@%p38 bra 	$L__BB0_72;
	st.shared.f64 	[_ZZ11SoftmaxForwE4amax], %fd63;
	mov.f64 	%fd96, %fd63;
$L__BB0_72:
	add.s64 	%rd25, %rd25, 8;
	add.s32 	%r48, %r48, 1;
	setp.ne.s32 	%p39, %r48, 0;
	@%p39 bra 	$L__BB0_70;
$L__BB0_73:
	bar.sync 	0;
	mul.wide.s32 	%rd17, %r1, 8;
	add.s64 	%rd18, %rd1, %rd17;
	ld.global.f64 	%fd70, [%rd18];
	ld.shared.f64 	%fd71, [_ZZ11SoftmaxForwE4amax];
	sub.f64 	%fd65, %fd70, %fd71;
	fma.rn.f64 	%fd72, %fd65, 0d3FF71547652B82FE, 0d4338000000000000;
	{
	.reg .b32 %temp; 
	mov.b64 	{%r20, %temp}, %fd72;
	}
	mov.f64 	%fd73, 0dC338000000000000;
	add.rn.f64 	%fd74, %fd72, %fd73;
	fma.rn.f64 	%fd75, %fd74, 0dBFE62E42FEFA39EF, %fd65;
	fma.rn.f64 	%fd76, %fd74, 0dBC7ABC9E3B39803F, %fd75;
	fma.rn.f64 	%fd77, %fd76, 0d3E5ADE1569CE2BDF, 0d3E928AF3FCA213EA;
	fma.rn.f64 	%fd78, %fd77, %fd76, 0d3EC71DEE62401315;
	fma.rn.f64 	%fd79, %fd78, %fd76, 0d3EFA01997C89EB71;
	fma.rn.f64 	%fd80, %fd79, %fd76, 0d3F2A01A014761F65;
	fma.rn.f64 	%fd81, %fd80, %fd76, 0d3F56C16C1852B7AF;
	fma.rn.f64 	%fd82, %fd81, %fd76, 0d3F81111111122322;
	fma.rn.f64 	%fd83, %fd82, %fd76, 0d3FA55555555502A1;
	fma.rn.f64 	%fd84, %fd83, %fd76, 0d3FC5555555555511;
	fma.rn.f64 	%fd85, %fd84, %fd76, 0d3FE000000000000B;
	fma.rn.f64 	%fd86, %fd85, %fd76, 0d3FF0000000000000;
	fma.rn.f64 	%fd87, %fd86, %fd76, 0d3FF0000000000000;
	{
	.reg .b32 %temp; 
	mov.b64 	{%r21, %temp}, %fd87;
	}
	{
	.reg .b32 %temp; 
	mov.b64 	{%temp, %r22}, %fd87;
	}
	shl.b32 	%r31, %r20, 20;
	add.s32 	%r32, %r31, %r22;
	mov.b64 	%fd129, {%r21, %r32};
	{
	.reg .b32 %temp; 
	mov.b64 	{%temp, %r33}, %fd65;
	}
	mov.b32 	%f2, %r33;
	abs.f32 	%f1, %f2;
	setp.lt.f32 	%p40, %f1, 0f4086232B;
	@%p40 bra 	$L__BB0_76;
	setp.lt.f64 	%p41, %fd65, 0d0000000000000000;
	add.f64 	%fd88, %fd65, 0d7FF0000000000000;
	selp.f64 	%fd129, 0d0000000000000000, %fd88, %p41;
	setp.geu.f32 	%p42, %f1, 0f40874800;
	@%p42 bra 	$L__BB0_76;
	shr.u32 	%r34, %r20, 31;
	add.s32 	%r35, %r20, %r34;
	shr.s32 	%r36, %r35, 1;
	shl.b32 	%r37, %r36, 20;
	add.s32 	%r38, %r22, %r37;
	mov.b64 	%fd89, {%r21, %r38};
	sub.s32 	%r39, %r20, %r36;
	shl.b32 	%r40, %r39, 20;
	add.s32 	%r41, %r40, 1072693248;
	mov.b32 	%r42, 0;
	mov.b64 	%fd90, {%r42, %r41};
	mul.f64 	%fd129, %fd90, %fd89;
$L__BB0_76:
	cvta.to.global.u64 	%rd19, %rd10;
	cvta.to.global.u64 	%rd20, %rd11;
	atom.shared.add.f64 	%fd91, [_ZZ11SoftmaxForwE4esum], %fd129;
	add.s64 	%rd22, %rd20, %rd17;
	st.global.f64 	[%rd22], %fd129;
	bar.sync 	0;
	ld.global.f64 	%fd92, [%rd22];
	ld.shared.f64 	%fd93, [_ZZ11SoftmaxForwE4esum];
	div.rn.f64 	%fd94, %fd92, %fd93;
	st.global.f64 	[%rd22], %fd94;
	add.s64 	%rd23, %rd19, %rd17;
	st.global.f64 	[%rd23], %fd94;
	ret;

}
	// .globl	SoftmaxLoss
.visible .entry SoftmaxLoss(
	.param .u64 .ptr .align 1 SoftmaxLoss_param_0,
	.param .u64 .ptr .align 1 SoftmaxLoss_param_1,
	.param .u64 .ptr .align 1 SoftmaxLoss_param_2,
	.param .u32 SoftmaxLoss_param_3,
	.param .u64 .ptr .align 1 SoftmaxLoss_param_4
)
{
	.reg .pred 	%p<7>;
	.reg .b32 	%r<34>;
	.reg .b64 	%rd<12>;
	.reg .b64 	%fd<52>;

	ld.param.u64 	%rd1, [SoftmaxLoss_param_0];
	ld.param.u64 	%rd2, [SoftmaxLoss_param_1];
	ld.param.u64 	%rd3, [SoftmaxLoss_param_2];
	ld.param.u32 	%r12, [SoftmaxLoss_param_3];
	cvta.to.global.u64 	%rd4, %rd2;
	cvta.to.global.u64 	%rd5, %rd3;
	mov.u32 	%r13, %ntid.x;
	mov.u32 	%r14, %ctaid.x;
	mov.u32 	%r15, %tid.x;
	mad.lo.s32 	%r16, %r13, %r14, %r15;
	setp.eq.s32 	%p1, %r12, %r16;
	selp.f64 	%fd10, 0d3FF0000000000000, 0d0000000000000000, %p1;
	mul.wide.s32 	%rd6, %r16, 8;
	add.s64 	%rd7, %rd5, %rd6;
	ld.global.f64 	%fd11, [%rd7];
	sub.f64 	%fd12, %fd10, %fd11;
	neg.f64 	%fd13, %fd12;
	add.s64 	%rd8, %rd4, %rd6;
	st.global.f64 	[%rd8], %fd13;
	mul.wide.s32 	%rd9, %r12, 8;
	add.s64 	%rd10, %rd5, %rd9;
	ld.global.f64 	%fd49, [%rd10];
	{
	.reg .b32 %temp; 
	mov.b64 	{%temp, %r30}, %fd49;
	}
	{
	.reg .b32 %temp; 
	mov.b64 	{%r31, %temp}, %fd49;
	}
	setp.gt.s32 	%p2, %r30, 1048575;
	mov.b32 	%r32, -1023;
	@%p2 bra 	$L__BB1_2;
	mul.f64 	%fd49, %fd49, 0d4350000000000000;
	{
	.reg .b32 %temp; 
	mov.b64 	{%temp, %r30}, %fd49;
	}
	{
	.reg .b32 %temp; 
	mov.b64 	{%r31, %temp}, %fd49;
	}
	mov.b32 	%r32, -1077;
$L__BB1_2:
	add.s32 	%r18, %r30, -1;
	setp.gt.u32 	%p3, %r18, 2146435070;
	@%p3 bra 	$L__BB1_6;
	shr.u32 	%r21, %r30, 20;
	add.s32 	%r33, %r32, %r21;
	and.b32  	%r22, %r30, 1048575;
	or.b32  	%r23, %r22, 1072693248;
	mov.b64 	%fd50, {%r31, %r23};
	setp.lt.u32 	%p5, %r23, 1073127583;
	@%p5 bra 	$L__BB1_5;
	{
	.reg .b32 %temp; 
	mov.b64 	{%r24, %temp}, %fd50;
	}
	{
	.reg .b32 %temp; 
	mov.b64 	{%temp, %r25}, %fd50;
	}
	add.s32 	%r26, %r25, -1048576;
	mov.b64 	%fd50, {%r24, %r26};
	add.s32 	%r33, %r33, 1;
$L__BB1_5:
	add.f64 	%fd15, %fd50, 0dBFF0000000000000;
	add.f64 	%fd16, %fd50, 0d3FF0000000000000;
	rcp.approx.ftz.f64 	%fd17, %fd16;
	neg.f64 	%fd18, %fd16;
	fma.rn.f64 	%fd19, %fd18, %fd17, 0d3FF0000000000000;
	fma.rn.f64 	%fd20, %fd19, %fd19, %fd19;
	fma.rn.f64 	%fd21, %fd20, %fd17, %fd17;
	mul.f64 	%fd22, %fd15, %fd21;
	fma.rn.f64 	%fd23, %fd15, %fd21, %fd22;
	mul.f64 	%fd24, %fd23, %fd23;
	fma.rn.f64 	%fd25, %fd24, 0d3EB1380B3AE80F1E, 0d3ED0EE258B7A8B04;
	fma.rn.f64 	%fd26, %fd25, %fd24, 0d3EF3B2669F02676F;
	fma.rn.f64 	%fd27, %fd26, %fd24, 0d3F1745CBA9AB0956;
	fma.rn.f64 	%fd28, %fd27, %fd24, 0d3F3C71C72D1B5154;
	fma.rn.f64 	%fd29, %fd28, %fd24, 0d3F624924923BE72D;
	fma.rn.f64 	%fd30, %fd29, %fd24, 0d3F8999999999A3C4;
	fma.rn.f64 	%fd31, %fd30, %fd24, 0d3FB5555555555554;
	sub.f64 	%fd32, %fd15, %fd23;
	add.f64 	%fd33, %fd32, %fd32;
	neg.f64 	%fd34, %fd23;
	fma.rn.f64 	%fd35, %fd34, %fd15, %fd33;
	mul.f64 	%fd36, %fd21, %fd35;
	mul.f64 	%fd37, %fd24, %fd31;
	fma.rn.f64 	%fd38, %fd37, %fd23, %fd36;
	xor.b32  	%r27, %r33, -2147483648;
	mov.b32 	%r28, 1127219200;
	mov.b64 	%fd39, {%r27, %r28};
	mov.b32 	%r29, -2147483648;
	mov.b64 	%fd40, {%r29, %r28};
	sub.f64 	%fd41, %fd39, %fd40;
	fma.rn.f64 	%fd42, %fd41, 0d3FE62E42FEFA39EF, %fd23;
	fma.rn.f64 	%fd43, %fd41, 0dBFE62E42FEFA39EF, %fd42;
	sub.f64 	%fd44, %fd43, %fd23;
	sub.f64 	%fd45, %fd38, %fd44;
	fma.rn.f64 	%fd46, %fd41, 0d3C7ABC9E3B39803F, %fd45;
	add.f64 	%fd51, %fd42, %fd46;
	bra.uni 	$L__BB1_7;
$L__BB1_6:
	fma.rn.f64 	%fd14, %fd49, 0d7FF0000000000000, 0d7FF0000000000000;
	{
	.reg .b32 %temp; 
	mov.b64 	{%temp, %r19}, %fd49;
	}
	and.b32  	%r20, %r19, 2147483647;
	setp.eq.s32 	%p4, %r20, 0;
	selp.f64 	%fd51, 0dFFF0000000000000, %fd14, %p4;
$L__BB1_7:
	cvta.to.global.u64 	%rd11, %rd1;
	neg.f64 	%fd47, %fd51;
	setp.gt.f64 	%p6, %fd51, 0dC08F400000000000;
	selp.f64 	%fd48, %fd47, 0d408F400000000000, %p6;
	st.global.f64 	[%rd11], %fd48;
	ret;

}


// ===== COMPILED SASS (sm_100) =====

	.target	sm_100

	.elftype	@"ET_EXEC"


//--------------------- .note.nv.tkinfo           --------------------------
	.section	.note.nv.tkinfo,"",@"SHT_NOTE"
	.sectionflags	@"SHF_NOTE_NV_TKINFO"
	.tkinfo
        /*0018*/ 	.word	0x00000002
        /*0030*/ 	.string	""
        /*0030*/ 	.string	"ptxas"
        /*0030*/ 	.string	"Cuda compilation tools, release 13.0, V13.0.88"
        /*0030*/ 	.string	"Build cuda_13.0.r13.0/compiler.36424714_0"
        /*0030*/ 	.string	"-arch sm_100 -m 64 "



//--------------------- .note.nv.cuinfo           --------------------------
	.section	.note.nv.cuinfo,"",@"SHT_NOTE"
	.sectionflags	@"SHF_NOTE_NV_CUINFO"
        /*0018*/ 	.short	0x0002
        /*001a*/ 	.short	0x0064
        /*001c*/ 	.short	0x0082
	.zero		2


//--------------------- .nv.info                  --------------------------
	.section	.nv.info,"",@"SHT_CUDA_INFO"
	.align	4


	//----- nvinfo : EIATTR_REGCOUNT
	.align		4
        /*0000*/ 	.byte	0x04, 0x2f
        /*0002*/ 	.short	(.L_1 - .L_0)
	.align		4
.L_0:
        /*0004*/ 	.word	index@(SoftmaxForw)
        /*0008*/ 	.word	0x00000020


	//----- nvinfo : EIATTR_FRAME_SIZE
	.align		4
.L_1:
        /*000c*/ 	.byte	0x04, 0x11
        /*000e*/ 	.short	(.L_3 - .L_2)
	.align		4
.L_2:
        /*0010*/ 	.word	index@($__internal_0_$__cuda_sm20_div_rn_f64_full)
        /*0014*/ 	.word	0x00000000


	//----- nvinfo : EIATTR_FRAME_SIZE
	.align		4
.L_3:
        /*0018*/ 	.byte	0x04, 0x11
        /*001a*/ 	.short	(.L_5 - .L_4)
	.align		4
.L_4:
        /*001c*/ 	.word	index@(SoftmaxForw)
        /*0020*/ 	.word	0x00000000


	//----- nvinfo : EIATTR_REGCOUNT
	.align		4
.L_5:
        /*0024*/ 	.byte	0x04, 0x2f
        /*0026*/ 	.short	(.L_7 - .L_6)
	.align		4
.L_6:
        /*0028*/ 	.word	index@(SoftmaxLoss)
        /*002c*/ 	.word	0x00000014


	//----- nvinfo : EIATTR_FRAME_SIZE
	.align		4
.L_7:
        /*0030*/ 	.byte	0x04, 0x11
        /*0032*/ 	.short	(.L_9 - .L_8)
	.align		4
.L_8:
        /*0034*/ 	.word	index@(SoftmaxLoss)
        /*0038*/ 	.word	0x00000000


	//----- nvinfo : EIATTR_MIN_STACK_SIZE
	.align		4
.L_9:
        /*003c*/ 	.byte	0x04, 0x12
        /*003e*/ 	.short	(.L_11 - .L_10)
	.align		4
.L_10:
        /*0040*/ 	.word	index@(SoftmaxLoss)
        /*0044*/ 	.word	0x00000000


	//----- nvinfo : EIATTR_MIN_STACK_SIZE
	.align		4
.L_11:
        /*0048*/ 	.byte	0x04, 0x12
        /*004a*/ 	.short	(.L_13 - .L_12)
	.align		4
.L_12:
        /*004c*/ 	.word	index@(SoftmaxForw)
        /*0050*/ 	.word	0x00000000
.L_13:


//--------------------- .nv.compat                --------------------------
	.section	.nv.compat,"",@"SHT_CUDA_COMPAT_INFO"
	.align	4
        /*0000*/ 	.byte	0x02, 0x09, 0x00, 0x00, 0x02, 0x02, 0x01, 0x00, 0x02, 0x05, 0x05, 0x00, 0x03, 0x07, 0x01, 0x01
        /*0010*/ 	.byte	0x02, 0x03, 0x00, 0x00, 0x02, 0x06, 0x01, 0x00, 0x04, 0x0b, 0x08, 0x00, 0x01, 0x00, 0x00, 0x00
        /*0020*/ 	.byte	0x00, 0x00, 0x00, 0x00


//--------------------- .nv.info.SoftmaxLoss      --------------------------
	.section	.nv.info.SoftmaxLoss,"",@"SHT_CUDA_INFO"
	.sectionflags	@""
	.align	4


	//----- nvinfo : EIATTR_CUDA_API_VERSION
	.align		4
        /*0000*/ 	.byte	0x04, 0x37
        /*0002*/ 	.short	(.L_15 - .L_14)
.L_14:
        /*0004*/ 	.word	0x00000082


	//----- nvinfo : EIATTR_KPARAM_INFO
	.align		4
.L_15:
        /*0008*/ 	.byte	0x04, 0x17
        /*000a*/ 	.short	(.L_17 - .L_16)
.L_16:
        /*000c*/ 	.word	0x00000000
        /*0010*/ 	.short	0x0004
        /*0012*/ 	.short	0x0020
        /*0014*/ 	.byte	0x00, 0xf5, 0x21, 0x00


	//----- nvinfo : EIATTR_KPARAM_INFO
	.align		4
.L_17:
        /*0018*/ 	.byte	0x04, 0x17
        /*001a*/ 	.short	(.L_19 - .L_18)
.L_18:
        /*001c*/ 	.word	0x00000000
        /*0020*/ 	.short	0x0003
        /*0022*/ 	.short	0x0018
        /*0024*/ 	.byte	0x00, 0xf0, 0x11, 0x00


	//----- nvinfo : EIATTR_KPARAM_INFO
	.align		4
.L_19:
        /*0028*/ 	.byte	0x04, 0x17
        /*002a*/ 	.short	(.L_21 - .L_20)
.L_20:
        /*002c*/ 	.word	0x00000000
        /*0030*/ 	.short	0x0002
        /*0032*/ 	.short	0x0010
        /*0034*/ 	.byte	0x00, 0xf5, 0x21, 0x00


	//----- nvinfo : EIATTR_KPARAM_INFO
	.align		4
.L_21:
        /*0038*/ 	.byte	0x04, 0x17
        /*003a*/ 	.short	(.L_23 - .L_22)
.L_22:
        /*003c*/ 	.word	0x00000000
        /*0040*/ 	.short	0x0001
        /*0042*/ 	.short	0x0008
        /*0044*/ 	.byte	0x00, 0xf5, 0x21, 0x00


	//----- nvinfo : EIATTR_KPARAM_INFO
	.align		4
.L_23:
        /*0048*/ 	.byte	0x04, 0x17
        /*004a*/ 	.short	(.L_25 - .L_24)
.L_24:
        /*004c*/ 	.word	0x00000000
        /*0050*/ 	.short	0x0000
        /*0052*/ 	.short	0x0000
        /*0054*/ 	.byte	0x00, 0xf5, 0x21, 0x00


	//----- nvinfo : EIATTR_SPARSE_MMA_MASK
	.align		4
.L_25:
        /*0058*/ 	.byte	0x03, 0x50
        /*005a*/ 	.short	0x0000


	//----- nvinfo : EIATTR_MAXREG_COUNT
	.align		4
        /*005c*/ 	.byte	0x03, 0x1b
        /*005e*/ 	.short	0x00ff


	//----- nvinfo : EIATTR_MERCURY_ISA_VERSION
	.align		4
        /*0060*/ 	.byte	0x03, 0x5f
        /*0062*/ 	.short	0x0101


	//----- nvinfo : EIATTR_VRC_CTA_INIT_COUNT
	.align		4
        /*0064*/ 	.byte	0x02, 0x4a
	.zero		1
	.zero		1


	//----- nvinfo : EIATTR_EXIT_INSTR_OFFSETS
	.align		4
        /*0068*/ 	.byte	0x04, 0x1c
        /*006a*/ 	.short	(.L_27 - .L_26)


	//   ....[0]....
.L_26:
        /*006c*/ 	.word	0x000006c0


	//----- nvinfo : EIATTR_CBANK_PARAM_SIZE
	.align		4
.L_27:
        /*0070*/ 	.byte	0x03, 0x19
        /*0072*/ 	.short	0x0028


	//----- nvinfo : EIATTR_PARAM_CBANK
	.align		4
        /*0074*/ 	.byte	0x04, 0x0a
        /*0076*/ 	.short	(.L_29 - .L_28)
	.align		4
.L_28:
        /*0078*/ 	.word	index@(.nv.constant0.SoftmaxLoss)
        /*007c*/ 	.short	0x0380
        /*007e*/ 	.short	0x0028


	//----- nvinfo : EIATTR_SW_WAR
	.align		4
.L_29:
        /*0080*/ 	.byte	0x04, 0x36
        /*0082*/ 	.short	(.L_31 - .L_30)
.L_30:
        /*0084*/ 	.word	0x00000008
.L_31:


//--------------------- .nv.info.SoftmaxForw      --------------------------
	.section	.nv.info.SoftmaxForw,"",@"SHT_CUDA_INFO"
	.sectionflags	@""
	.align	4


	//----- nvinfo : EIATTR_CUDA_API_VERSION
	.align		4
        /*0000*/ 	.byte	0x04, 0x37
        /*0002*/ 	.short	(.L_33 - .L_32)
.L_32:
        /*0004*/ 	.word	0x00000082


	//----- nvinfo : EIATTR_KPARAM_INFO
	.align		4
.L_33:
        /*0008*/ 	.byte	0x04, 0x17
        /*000a*/ 	.short	(.L_35 - .L_34)
.L_34:
        /*000c*/ 	.word	0x00000000
        /*0010*/ 	.short	0x0003
        /*0012*/ 	.short	0x0018
        /*0014*/ 	.byte	0x00, 0xf0, 0x11, 0x00


	//----- nvinfo : EIATTR_KPARAM_INFO
	.align		4
.L_35:
        /*0018*/ 	.byte	0x04, 0x17
        /*001a*/ 	.short	(.L_37 - .L_36)
.L_36:
        /*001c*/ 	.word	0x00000000
        /*0020*/ 	.short	0x0002
        /*0022*/ 	.short	0x0010
        /*0024*/ 	.byte	0x00, 0xf5, 0x21, 0x00


	//----- nvinfo : EIATTR_KPARAM_INFO
	.align		4
.L_37:
        /*0028*/ 	.byte	0x04, 0x17
        /*002a*/ 	.short	(.L_39 - .L_38)
.L_38:
        /*002c*/ 	.word	0x00000000
        /*0030*/ 	.short	0x0001
        /*0032*/ 	.short	0x0008
        /*0034*/ 	.byte	0x00, 0xf5, 0x21, 0x00


	//----- nvinfo : EIATTR_KPARAM_INFO
	.align		4
.L_39:
        /*0038*/ 	.byte	0x04, 0x17
        /*003a*/ 	.short	(.L_41 - .L_40)
.L_40:
        /*003c*/ 	.word	0x00000000
        /*0040*/ 	.short	0x0000
        /*0042*/ 	.short	0x0000
        /*0044*/ 	.byte	0x00, 0xf5, 0x21, 0x00


	//----- nvinfo : EIATTR_SPARSE_MMA_MASK
	.align		4
.L_41:
        /*0048*/ 	.byte	0x03, 0x50
        /*004a*/ 	.short	0x0000


	//----- nvinfo : EIATTR_MAXREG_COUNT
	.align		4
        /*004c*/ 	.byte	0x03, 0x1b
        /*004e*/ 	.short	0x00ff


	//----- nvinfo : EIATTR_NUM_BARRIERS
	.align		4
        /*0050*/ 	.byte	0x02, 0x4c
        /*0052*/ 	.byte	0x01
	.zero		1


	//----- nvinfo : EIATTR_MERCURY_ISA_VERSION
	.align		4
        /*0054*/ 	.byte	0x03, 0x5f
        /*0056*/ 	.short	0x0101


	//----- nvinfo : EIATTR_VRC_CTA_INIT_COUNT
	.align		4
        /*0058*/ 	.byte	0x02, 0x4a
	.zero		1
	.zero		1


	//----- nvinfo : EIATTR_EXIT_INSTR_OFFSETS
	.align		4
        /*005c*/ 	.byte	0x04, 0x1c
        /*005e*/ 	.short	(.L_43 - .L_42)


	//   ....[0]....
.L_42:
        /*0060*/ 	.word	0x00001980


	//----- nvinfo : EIATTR_CRS_STACK_SIZE
	.align		4
.L_43:
        /*0064*/ 	.byte	0x04, 0x1e
        /*0066*/ 	.short	(.L_45 - .L_44)
.L_44:
        /*0068*/ 	.word	0x00000000


	//----- nvinfo : EIATTR_CBANK_PARAM_SIZE
	.align		4
.L_45:
        /*006c*/ 	.byte	0x03, 0x19
        /*006e*/ 	.short	0x001c


	//----- nvinfo : EIATTR_PARAM_CBANK
	.align		4
        /*0070*/ 	.byte	0x04, 0x0a
        /*0072*/ 	.short	(.L_47 - .L_46)
	.align		4
.L_46:
        /*0074*/ 	.word	index@(.nv.constant0.SoftmaxForw)
        /*0078*/ 	.short	0x0380
        /*007a*/ 	.short	0x001c


	//----- nvinfo : EIATTR_SW_WAR
	.align		4
.L_47:
        /*007c*/ 	.byte	0x04, 0x36
        /*007e*/ 	.short	(.L_49 - .L_48)
.L_48:
        /*0080*/ 	.word	0x00000008
.L_49:


//--------------------- .nv.callgraph             --------------------------
	.section	.nv.callgraph,"",@"SHT_CUDA_CALLGRAPH"
	.align	4
	.sectionentsize	8
	.align		4
        /*0000*/ 	.word	0x00000000
	.align		4
        /*0004*/ 	.word	0xffffffff
	.align		4
        /*0008*/ 	.word	0x00000000
	.align		4
        /*000c*/ 	.word	0xfffffffe
	.align		4
        /*0010*/ 	.word	0x00000000
	.align		4
        /*0014*/ 	.word	0xfffffffd
	.align		4
        /*0018*/ 	.word	0x00000000
	.align		4
        /*001c*/ 	.word	0xfffffffc


//--------------------- .text.SoftmaxLoss         --------------------------
	.section	.text.SoftmaxLoss,"ax",@progbits
	.align	128
        .global         SoftmaxLoss
        .type           SoftmaxLoss,@function
        .size           SoftmaxLoss,(.L_x_23 - SoftmaxLoss)
        .other          SoftmaxLoss,@"STO_CUDA_ENTRY STV_DEFAULT"
SoftmaxLoss:
.text.SoftmaxLoss:
[----:B------:R-:W-:Y:S01]  /*0000*/  LDC R1, c[0x0][0x37c] ;  /* 0x0000df00ff017b82 */ /* 0x000fe20000000800 */
[----:B------:R-:W0:Y:S07]  /*0010*/  S2R R13, SR_CTAID.X ;  /* 0x00000000000d7919 */ /* 0x000e2e0000002500 */
[----:B------:R-:W1:Y:S01]  /*0020*/  LDC.64 R6, c[0x0][0x390] ;  /* 0x0000e400ff067b82 */ /* 0x000e620000000a00 */
[----:B------:R-:W0:Y:S01]  /*0030*/  LDCU UR6, c[0x0][0x360] ;  /* 0x00006c00ff0677ac */ /* 0x000e220008000800 */
[----:B------:R-:W0:Y:S01]  /*0040*/  S2R R0, SR_TID.X ;  /* 0x0000000000007919 */ /* 0x000e220000002100 */
[----:B------:R-:W2:Y:S05]  /*0050*/  LDCU.64 UR4, c[0x0][0x358] ;  /* 0x00006b00ff0477ac */ /* 0x000eaa0008000a00 */
[----:B------:R-:W3:Y:S01]  /*0060*/  LDC.64 R8, c[0x0][0x388] ;  /* 0x0000e200ff087b82 */ /* 0x000ee20000000a00 */
[----:B0-----:R-:W-:-:S07]  /*0070*/  IMAD R13, R13, UR6, R0 ;  /* 0x000000060d0d7c24 */ /* 0x001fce000f8e0200 */
[----:B------:R-:W0:Y:S01]  /*0080*/  LDC R0, c[0x0][0x398] ;  /* 0x0000e600ff007b82 */ /* 0x000e220000000800 */
[----:B-1----:R-:W-:-:S06]  /*0090*/  IMAD.WIDE R2, R13, 0x8, R6 ;  /* 0x000000080d027825 */ /* 0x002fcc00078e0206 */
[----:B--2---:R-:W2:Y:S01]  /*00a0*/  LDG.E.64 R2, desc[UR4][R2.64] ;  /* 0x0000000402027981 */ /* 0x004ea2000c1e1b00 */
[----:B------:R-:W-:Y:S01]  /*00b0*/  IMAD.MOV.U32 R4, RZ, RZ, RZ ;  /* 0x000000ffff047224 */ /* 0x000fe200078e00ff */
[----:B0-----:R-:W-:Y:S01]  /*00c0*/  ISETP.NE.AND P0, PT, R13, R0, PT ;  /* 0x000000000d00720c */ /* 0x001fe20003f05270 */
[----:B------:R-:W-:-:S03]  /*00d0*/  IMAD.WIDE R6, R0, 0x8, R6 ;  /* 0x0000000800067825 */ /* 0x000fc600078e0206 */
[----:B------:R-:W-:-:S06]  /*00e0*/  FSEL R5, RZ, 1.875, P0 ;  /* 0x3ff00000ff057808 */ /* 0x000fcc0000000000 */
[----:B--2---:R-:W-:-:S08]  /*00f0*/  DADD R4, -R2, R4 ;  /* 0x0000000002047229 */ /* 0x004fd00000000104 */
[----:B------:R-:W-:Y:S01]  /*0100*/  DADD R10, -RZ, -R4 ;  /* 0x00000000ff0a7229 */ /* 0x000fe20000000904 */
[----:B---3--:R-:W-:-:S06]  /*0110*/  IMAD.WIDE R4, R13, 0x8, R8 ;  /* 0x000000080d047825 */ /* 0x008fcc00078e0208 */
[----:B------:R0:W-:Y:S04]  /*0120*/  STG.E.64 desc[UR4][R4.64], R10 ;  /* 0x0000000a04007986 */ /* 0x0001e8000c101b04 */
[----:B------:R-:W2:Y:S02]  /*0130*/  LDG.E.64 R2, desc[UR4][R6.64] ;  /* 0x0000000406027981 */ /* 0x000ea4000c1e1b00 */
[----:B--2---:R-:W-:Y:S01]  /*0140*/  ISETP.GT.AND P0, PT, R3, 0xfffff, PT ;  /* 0x000fffff0300780c */ /* 0x004fe20003f04270 */
[----:B------:R-:W-:Y:S02]  /*0150*/  IMAD.MOV.U32 R8, RZ, RZ, R2 ;  /* 0x000000ffff087224 */ /* 0x000fe400078e0002 */
[----:B------:R-:W-:-:S10]  /*0160*/  IMAD.MOV.U32 R9, RZ, RZ, R3 ;  /* 0x000000ffff097224 */ /* 0x000fd400078e0003 */
[----:B------:R-:W-:-:S10]  /*0170*/  @!P0 DMUL R8, R8, 1.80143985094819840000e+16 ;  /* 0x4350000008088828 */ /* 0x000fd40000000000 */
[----:B------:R-:W-:Y:S02]  /*0180*/  @!P0 MOV R3, R9 ;  /* 0x0000000900038202 */ /* 0x000fe40000000f00 */
[----:B------:R-:W-:-:S03]  /*0190*/  @!P0 MOV R2, R8 ;  /* 0x0000000800028202 */ /* 0x000fc60000000f00 */
[----:B------:R-:W-:-:S05]  /*01a0*/  VIADD R0, R3, 0xffffffff ;  /* 0xffffffff03007836 */ /* 0x000fca0000000000 */
[----:B------:R-:W-:Y:S01]  /*01b0*/  ISETP.GT.U32.AND P1, PT, R0, 0x7feffffe, PT ;  /* 0x7feffffe0000780c */ /* 0x000fe20003f24070 */
[----:B------:R-:W-:Y:S02]  /*01c0*/  IMAD.MOV.U32 R0, RZ, RZ, -0x3ff ;  /* 0xfffffc01ff007424 */ /* 0x000fe400078e00ff */
[----:B------:R-:W-:-:S10]  /*01d0*/  @!P0 IMAD.MOV.U32 R0, RZ, RZ, -0x435 ;  /* 0xfffffbcbff008424 */ /* 0x000fd400078e00ff */
[----:B0-----:R-:W-:Y:S05]  /*01e0*/  @P1 BRA `(.L_x_0) ;  /* 0x0000000400041947 */ /* 0x001fea0003800000 */
[----:B------:R-:W-:Y:S01]  /*01f0*/  LOP3.LUT R4, R3, 0xfffff, RZ, 0xc0, !PT ;  /* 0x000fffff03047812 */ /* 0x000fe200078ec0ff */
[----:B------:R-:W-:Y:S01]  /*0200*/  IMAD.MOV.U32 R6, RZ, RZ, RZ ;  /* 0x000000ffff067224 */ /* 0x000fe200078e00ff */
[----:B------:R-:W-:Y:S01]  /*0210*/  MOV R15, 0x3ed0ee25 ;  /* 0x3ed0ee25000f7802 */ /* 0x000fe20000000f00 */
[----:B------:R-:W-:Y:S01]  /*0220*/  IMAD.MOV.U32 R14, RZ, RZ, -0x748574fc ;  /* 0x8b7a8b04ff0e7424 */ /* 0x000fe200078e00ff */
[----:B------:R-:W-:Y:S01]  /*0230*/  LOP3.LUT R5, R4, 0x3ff00000, RZ, 0xfc, !PT ;  /* 0x3ff0000004057812 */ /* 0x000fe200078efcff */
[----:B------:R-:W-:Y:S01]  /*0240*/  IMAD.MOV.U32 R4, RZ, RZ, R2 ;  /* 0x000000ffff047224 */ /* 0x000fe200078e0002 */
[----:B------:R-:W-:Y:S01]  /*0250*/  UMOV UR6, 0x3ae80f1e ;  /* 0x3ae80f1e00067882 */ /* 0x000fe20000000000 */
[----:B------:R-:W-:Y:S01]  /*0260*/  UMOV UR7, 0x3eb1380b ;  /* 0x3eb1380b00077882 */ /* 0x000fe20000000000 */
[----:B------:R-:W-:Y:S01]  /*0270*/  ISETP.GE.U32.AND P0, PT, R5, 0x3ff6a09f, PT ;  /* 0x3ff6a09f0500780c */ /* 0x000fe20003f06070 */
[----:B------:R-:W-:Y:S01]  /*0280*/  IMAD.MOV.U32 R17, RZ, RZ, 0x43300000 ;  /* 0x43300000ff117424 */ /* 0x000fe200078e00ff */
[----:B------:R-:W-:Y:S01]  /*0290*/  LEA.HI R0, R3, R0, RZ, 0xc ;  /* 0x0000000003007211 */ /* 0x000fe200078f60ff */
[----:B------:R-:W-:Y:S01]  /*02a0*/  UMOV UR8, 0x80000000 ;  /* 0x8000000000087882 */ /* 0x000fe20000000000 */
[----:B------:R-:W-:-:S09]  /*02b0*/  UMOV UR9, 0x43300000 ;  /* 0x4330000000097882 */ /* 0x000fd20000000000 */
[----:B------:R-:W-:Y:S02]  /*02c0*/  @P0 VIADD R7, R5, 0xfff00000 ;  /* 0xfff0000005070836 */ /* 0x000fe40000000000 */
[----:B------:R-:W-:-:S03]  /*02d0*/  @P0 VIADD R0, R0, 0x1 ;  /* 0x0000000100000836 */ /* 0x000fc60000000000 */
[----:B------:R-:W-:Y:S02]  /*02e0*/  @P0 MOV R5, R7 ;  /* 0x0000000700050202 */ /* 0x000fe40000000f00 */
[----:B------:R-:W-:-:S04]  /*02f0*/  LOP3.LUT R16, R0, 0x80000000, RZ, 0x3c, !PT ;  /* 0x8000000000107812 */ /* 0x000fc800078e3cff */
[C---:B------:R-:W-:Y:S02]  /*0300*/  DADD R12, R4.reuse, 1 ;  /* 0x3ff00000040c7429 */ /* 0x040fe40000000000 */
[----:B------:R-:W-:-:S04]  /*0310*/  DADD R4, R4, -1 ;  /* 0xbff0000004047429 */ /* 0x000fc80000000000 */
[----:B------:R-:W0:Y:S02]  /*0320*/  MUFU.RCP64H R7, R13 ;  /* 0x0000000d00077308 */ /* 0x000e240000001800 */
[----:B0-----:R-:W-:-:S08]  /*0330*/  DFMA R8, -R12, R6, 1 ;  /* 0x3ff000000c08742b */ /* 0x001fd00000000106 */
[----:B------:R-:W-:-:S08]  /*0340*/  DFMA R8, R8, R8, R8 ;  /* 0x000000080808722b */ /* 0x000fd00000000008 */
[----:B------:R-:W-:-:S08]  /*0350*/  DFMA R6, R6, R8, R6 ;  /* 0x000000080606722b */ /* 0x000fd00000000006 */
[----:B------:R-:W-:-:S08]  /*0360*/  DMUL R8, R4, R6 ;  /* 0x0000000604087228 */ /* 0x000fd00000000000 */
[----:B------:R-:W-:-:S08]  /*0370*/  DFMA R8, R4, R6, R8 ;  /* 0x000000060408722b */ /* 0x000fd00000000008 */
[----:B------:R-:W-:Y:S02]  /*0380*/  DMUL R10, R8, R8 ;  /* 0x00000008080a7228 */ /* 0x000fe40000000000 */
[----:B------:R-:W-:-:S06]  /*0390*/  DADD R2, R4, -R8 ;  /* 0x0000000004027229 */ /* 0x000fcc0000000808 */
[----:B------:R-:W-:Y:S01]  /*03a0*/  DFMA R12, R10, UR6, R14 ;  /* 0x000000060a0c7c2b */ /* 0x000fe2000800000e */
[----:B------:R-:W-:Y:S01]  /*03b0*/  UMOV UR6, 0x9f02676f ;  /* 0x9f02676f00067882 */ /* 0x000fe20000000000 */
[----:B------:R-:W-:Y:S01]  /*03c0*/  UMOV UR7, 0x3ef3b266 ;  /* 0x3ef3b26600077882 */ /* 0x000fe20000000000 */
[----:B------:R-:W-:Y:S02]  /*03d0*/  DADD R14, R2, R2 ;  /* 0x00000000020e7229 */ /* 0x000fe40000000002 */
[----:B------:R-:W-:Y:S01]  /*03e0*/  DADD R2, R16, -UR8 ;  /* 0x8000000810027e29 */ /* 0x000fe20008000000 */
[----:B------:R-:W-:Y:S01]  /*03f0*/  UMOV UR8, 0xfefa39ef ;  /* 0xfefa39ef00087882 */ /* 0x000fe20000000000 */
[----:B------:R-:W-:Y:S01]  /*0400*/  UMOV UR9, 0x3fe62e42 ;  /* 0x3fe62e4200097882 */ /* 0x000fe20000000000 */
[----:B------:R-:W-:Y:S01]  /*0410*/  DFMA R12, R10, R12, UR6 ;  /* 0x000000060a0c7e2b */ /* 0x000fe2000800000c */
[----:B------:R-:W-:Y:S01]  /*0420*/  UMOV UR6, 0xa9ab0956 ;  /* 0xa9ab095600067882 */ /* 0x000fe20000000000 */
[----:B------:R-:W-:Y:S01]  /*0430*/  UMOV UR7, 0x3f1745cb ;  /* 0x3f1745cb00077882 */ /* 0x000fe20000000000 */
[----:B------:R-:W-:-:S02]  /*0440*/  DFMA R14, R4, -R8, R14 ;  /* 0x80000008040e722b */ /* 0x000fc4000000000e */
[----:B------:R-:W-:-:S03]  /*0450*/  DFMA R4, R2, UR8, R8 ;  /* 0x0000000802047c2b */ /* 0x000fc60008000008 */
[----:B------:R-:W-:Y:S01]  /*0460*/  DFMA R12, R10, R12, UR6 ;  /* 0x000000060a0c7e2b */ /* 0x000fe2000800000c */
[----:B------:R-:W-:Y:S01]  /*0470*/  UMOV UR6, 0x2d1b5154 ;  /* 0x2d1b515400067882 */ /* 0x000fe20000000000 */
[----:B------:R-:W-:Y:S01]  /*0480*/  UMOV UR7, 0x3f3c71c7 ;  /* 0x3f3c71c700077882 */ /* 0x000fe20000000000 */
[----:B------:R-:W-:-:S05]  /*0490*/  DMUL R14, R6, R14 ;  /* 0x0000000e060e7228 */ /* 0x000fca0000000000 */
[----:B------:R-:W-:Y:S01]  /*04a0*/  DFMA R12, R10, R12, UR6 ;  /* 0x000000060a0c7e2b */ /* 0x000fe2000800000c */
[----:B------:R-:W-:Y:S01]  /*04b0*/  UMOV UR6, 0x923be72d ;  /* 0x923be72d00067882 */ /* 0x000fe20000000000 */
[----:B------:R-:W-:-:S06]  /*04c0*/  UMOV UR7, 0x3f624924 ;  /* 0x3f62492400077882 */ /* 0x000fcc0000000000 */
        /* <DEDUP_REMOVED lines=8> */
[----:B------:R-:W-:Y:S02]  /*0550*/  UMOV UR7, 0x3fe62e42 ;  /* 0x3fe62e4200077882 */ /* 0x000fe40000000000 */
[----:B------:R-:W-:Y:S01]  /*0560*/  DFMA R16, R2, -UR6, R4 ;  /* 0x8000000602107c2b */ /* 0x000fe20008000004 */
[----:B------:R-:W-:Y:S01]  /*0570*/  UMOV UR6, 0x3b39803f ;  /* 0x3b39803f00067882 */ /* 0x000fe20000000000 */
[----:B------:R-:W-:Y:S02]  /*0580*/  UMOV UR7, 0x3c7abc9e ;  /* 0x3c7abc9e00077882 */ /* 0x000fe40000000000 */
[----:B------:R-:W-:-:S04]  /*0590*/  DMUL R12, R10, R12 ;  /* 0x0000000c0a0c7228 */ /* 0x000fc80000000000 */
[----:B------:R-:W-:-:S04]  /*05a0*/  DADD R16, -R8, R16 ;  /* 0x0000000008107229 */ /* 0x000fc80000000110 */
[----:B------:R-:W-:-:S08]  /*05b0*/  DFMA R12, R8, R12, R14 ;  /* 0x0000000c080c722b */ /* 0x000fd0000000000e */
[----:B------:R-:W-:-:S08]  /*05c0*/  DADD R12, R12, -R16 ;  /* 0x000000000c0c7229 */ /* 0x000fd00000000810 */
[----:B------:R-:W-:-:S08]  /*05d0*/  DFMA R12, R2, UR6, R12 ;  /* 0x00000006020c7c2b */ /* 0x000fd0000800000c */
[----:B------:R-:W-:Y:S01]  /*05e0*/  DADD R4, R4, R12 ;  /* 0x0000000004047229 */ /* 0x000fe2000000000c */
[----:B------:R-:W-:Y:S10]  /*05f0*/  BRA `(.L_x_1) ;  /* 0x0000000000187947 */ /* 0x000ff40003800000 */
.L_x_0:
[----:B------:R-:W-:Y:S01]  /*0600*/  MOV R2, 0x0 ;  /* 0x0000000000027802 */ /* 0x000fe20000000f00 */
[----:B------:R-:W-:Y:S01]  /*0610*/  IMAD.MOV.U32 R3, RZ, RZ, 0x7ff00000 ;  /* 0x7ff00000ff037424 */ /* 0x000fe200078e00ff */
[----:B------:R-:W-:-:S05]  /*0620*/  LOP3.LUT P0, RZ, R9, 0x7fffffff, RZ, 0xc0, !PT ;  /* 0x7fffffff09ff7812 */ /* 0x000fca000780c0ff */
[----:B------:R-:W-:-:S10]  /*0630*/  DFMA R2, R8, R2, +INF ;  /* 0x7ff000000802742b */ /* 0x000fd40000000002 */
[----:B------:R-:W-:Y:S02]  /*0640*/  FSEL R4, R2, RZ, P0 ;  /* 0x000000ff02047208 */ /* 0x000fe40000000000 */
[----:B------:R-:W-:-:S07]  /*0650*/  FSEL R5, R3, -QNAN , P0 ;  /* 0xfff0000003057808 */ /* 0x000fce0000000000 */
.L_x_1:
[----:B------:R-:W0:Y:S01]  /*0660*/  LDC.64 R2, c[0x0][0x380] ;  /* 0x0000e000ff027b82 */ /* 0x000e220000000a00 */
[----:B------:R-:W-:Y:S02]  /*0670*/  DADD R6, -RZ, -R4 ;  /* 0x00000000ff067229 */ /* 0x000fe40000000904 */
[----:B------:R-:W-:-:S08]  /*0680*/  DSETP.GT.AND P0, PT, R4, -1000, PT ;  /* 0xc08f40000400742a */ /* 0x000fd00003f04000 */
[----:B------:R-:W-:Y:S02]  /*0690*/  FSEL R4, R6, RZ, P0 ;  /* 0x000000ff06047208 */ /* 0x000fe40000000000 */
[----:B------:R-:W-:-:S05]  /*06a0*/  FSEL R5, R7, 4.4765625, P0 ;  /* 0x408f400007057808 */ /* 0x000fca0000000000 */
[----:B0-----:R-:W-:Y:S01]  /*06b0*/  STG.E.64 desc[UR4][R2.64], R4 ;  /* 0x0000000402007986 */ /* 0x001fe2000c101b04 */
[----:B------:R-:W-:Y:S05]  /*06c0*/  EXIT ;  /* 0x000000000000794d */ /* 0x000fea0003800000 */
.L_x_2:
[----:B------:R-:W-:-:S00]  /*06d0*/  BRA `(.L_x_2) ;  /* 0xfffffffc00fc7947 */ /* 0x000fc0000383ffff */
[----:B------:R-:W-:-:S00]  /*06e0*/  NOP ;  /* 0x0000000000007918 */ /* 0x000fc00000000000 */
        /* <DEDUP_REMOVED lines=9> */
.L_x_23:


//--------------------- .text.SoftmaxForw         --------------------------
	.section	.text.SoftmaxForw,"ax",@progbits
	.align	128
        .global         SoftmaxForw
        .type           SoftmaxForw,@function
        .size           SoftmaxForw,(.L_x_22 - SoftmaxForw)
        .other          SoftmaxForw,@"STO_CUDA_ENTRY STV_DEFAULT"
SoftmaxForw:
.text.SoftmaxForw:
[----:B------:R-:W-:Y:S01]  /*0000*/  LDC R1, c[0x0][0x37c] ;  /* 0x0000df00ff017b82 */ /* 0x000fe20000000800 */
[----:B------:R-:W0:Y:S01]  /*0010*/  S2R R0, SR_CTAID.X ;  /* 0x0000000000007919 */ /* 0x000e220000002500 */
[----:B------:R-:W0:Y:S01]  /*0020*/  LDCU UR4, c[0x0][0x360] ;  /* 0x00006c00ff0477ac */ /* 0x000e220008000800 */
[----:B------:R-:W-:Y:S01]  /*0030*/  BSSY.RECONVERGENT B0, `(.L_x_3) ;  /* 0x000012b000007945 */ /* 0x000fe20003800200 */
[----:B------:R-:W0:Y:S01]  /*0040*/  S2R R3, SR_TID.X ;  /* 0x0000000000037919 */ /* 0x000e220000002100 */
[----:B------:R-:W1:Y:S01]  /*0050*/  LDCU.64 UR10, c[0x0][0x358] ;  /* 0x00006b00ff0a77ac */ /* 0x000e620008000a00 */
[----:B0-----:R-:W-:-:S05]  /*0060*/  IMAD R0, R0, UR4, R3 ;  /* 0x0000000400007c24 */ /* 0x001fca000f8e0203 */
[----:B------:R-:W-:-:S13]  /*0070*/  ISETP.NE.AND P0, PT, R0, RZ, PT ;  /* 0x000000ff0000720c */ /* 0x000fda0003f05270 */
[----:B-1----:R-:W-:Y:S05]  /*0080*/  @P0 BRA `(.L_x_4) ;  /* 0x0000001000940947 */ /* 0x002fea0003800000 */
[----:B------:R-:W0:Y:S02]  /*0090*/  LDC.64 R2, c[0x0][0x390] ;  /* 0x0000e400ff027b82 */ /* 0x000e240000000a00 */
[----:B0-----:R-:W2:Y:S06]  /*00a0*/  LDG.E.64 R4, desc[UR10][R2.64] ;  /* 0x0000000a02047981 */ /* 0x001eac000c1e1b00 */
[----:B------:R-:W0:Y:S01]  /*00b0*/  S2UR UR5, SR_CgaCtaId ;  /* 0x00000000000579c3 */ /* 0x000e220000008800 */
[----:B------:R-:W-:Y:S01]  /*00c0*/  UMOV UR4, 0x400 ;  /* 0x0000040000047882 */ /* 0x000fe20000000000 */
[----:B------:R-:W-:Y:S01]  /*00d0*/  CS2R R6, SRZ ;  /* 0x0000000000067805 */ /* 0x000fe2000001ff00 */
[----:B0-----:R-:W-:Y:S01]  /*00e0*/  ULEA UR4, UR5, UR4, 0x18 ;  /* 0x0000000405047291 */ /* 0x001fe2000f8ec0ff */
[----:B------:R-:W0:Y:S02]  /*00f0*/  LDCU UR5, c[0x0][0x398] ;  /* 0x00007300ff0577ac */ /* 0x000e240008000800 */
[----:B0-----:R-:W-:-:S06]  /*0100*/  UISETP.GE.AND UP0, UPT, UR5, 0x2, UPT ;  /* 0x000000020500788c */ /* 0x001fcc000bf06270 */
[----:B--2---:R0:W-:Y:S03]  /*0110*/  STS.128 [UR4], R4 ;  /* 0x00000004ff007988 */ /* 0x0041e60008000c04 */
[----:B------:R-:W-:Y:S05]  /*0120*/  BRA.U !UP0, `(.L_x_4) ;  /* 0x00000011086c7547 */ /* 0x000fea000b800000 */
[----:B------:R-:W-:Y:S01]  /*0130*/  UIADD3 UR4, UPT, UPT, UR5, -0x1, URZ ;  /* 0xffffffff05047890 */ /* 0x000fe2000fffe0ff */
[----:B------:R-:W-:Y:S01]  /*0140*/  IMAD.MOV.U32 R2, RZ, RZ, R4 ;  /* 0x000000ffff027224 */ /* 0x000fe200078e0004 */
[----:B------:R-:W-:Y:S01]  /*0150*/  UIADD3 UR5, UPT, UPT, UR5, -0x2, URZ ;  /* 0xfffffffe05057890 */ /* 0x000fe2000fffe0ff */
[----:B------:R-:W-:Y:S01]  /*0160*/  IMAD.MOV.U32 R3, RZ, RZ, R5 ;  /* 0x000000ffff037224 */ /* 0x000fe200078e0005 */
[----:B------:R-:W-:Y:S01]  /*0170*/  ULOP3.LUT UR8, UR4, 0xf, URZ, 0xc0, !UPT ;  /* 0x0000000f04087892 */ /* 0x000fe2000f8ec0ff */
[----:B------:R-:W-:Y:S01]  /*0180*/  IMAD.MOV.U32 R20, RZ, RZ, 0x1 ;  /* 0x00000001ff147424 */ /* 0x000fe200078e00ff */
[----:B------:R-:W-:-:S09]  /*0190*/  UISETP.GE.U32.AND UP0, UPT, UR5, 0xf, UPT ;  /* 0x0000000f0500788c */ /* 0x000fd2000bf06070 */
[----:B------:R-:W-:Y:S05]  /*01a0*/  BRA.U !UP0, `(.L_x_5) ;  /* 0x00000009083c7547 */ /* 0x000fea000b800000 */
[----:B------:R-:W1:Y:S01]  /*01b0*/  LDCU.64 UR6, c[0x0][0x390] ;  /* 0x00007200ff0677ac */ /* 0x000e620008000a00 */
[----:B------:R-:W-:Y:S01]  /*01c0*/  IMAD.MOV.U32 R20, RZ, RZ, RZ ;  /* 0x000000ffff147224 */ /* 0x000fe200078e00ff */
[----:B------:R-:W-:-:S04]  /*01d0*/  ULOP3.LUT UR5, UR4, 0xfffffff0, URZ, 0xc0, !UPT ;  /* 0xfffffff004057892 */ /* 0x000fc8000f8ec0ff */
[----:B------:R-:W-:Y:S02]  /*01e0*/  UIADD3 UR5, UPT, UPT, -UR5, URZ, URZ ;  /* 0x000000ff05057290 */ /* 0x000fe4000fffe1ff */
[----:B-1----:R-:W-:-:S04]  /*01f0*/  UIADD3 UR6, UP0, UPT, UR6, 0x40, URZ ;  /* 0x0000004006067890 */ /* 0x002fc8000ff1e0ff */
[----:B------:R-:W-:Y:S02]  /*0200*/  UIADD3.X UR7, UPT, UPT, URZ, UR7, URZ, UP0, !UPT ;  /* 0x00000007ff077290 */ /* 0x000fe400087fe4ff */
[----:B0-----:R-:W-:-:S04]  /*0210*/  IMAD.U32 R6, RZ, RZ, UR6 ;  /* 0x00000006ff067e24 */ /* 0x001fc8000f8e00ff */
[----:B------:R-:W-:-:S07]  /*0220*/  IMAD.U32 R7, RZ, RZ, UR7 ;  /* 0x00000007ff077e24 */ /* 0x000fce000f8e00ff */
.L_x_6:
[----:B------:R-:W2:Y:S04]  /*0230*/  LDG.E.64 R14, desc[UR10][R6.64+-0x38] ;  /* 0xffffc80a060e7981 */ /* 0x000ea8000c1e1b00 */
[----:B------:R-:W3:Y:S04]  /*0240*/  LDG.E.64 R8, desc[UR10][R6.64+-0x30] ;  /* 0xffffd00a06087981 */ /* 0x000ee8000c1e1b00 */
[----:B------:R-:W4:Y:S04]  /*0250*/  LDG.E.64 R26, desc[UR10][R6.64+-0x28] ;  /* 0xffffd80a061a7981 */ /* 0x000f28000c1e1b00 */
[----:B------:R-:W5:Y:S04]  /*0260*/  LDG.E.64 R24, desc[UR10][R6.64+-0x20] ;  /* 0xffffe00a06187981 */ /* 0x000f68000c1e1b00 */
[----:B------:R-:W5:Y:S04]  /*0270*/  LDG.E.64 R22, desc[UR10][R6.64+-0x18] ;  /* 0xffffe80a06167981 */ /* 0x000f68000c1e1b00 */
[----:B------:R-:W5:Y:S04]  /*0280*/  LDG.E.64 R18, desc[UR10][R6.64+-0x10] ;  /* 0xfffff00a06127981 */ /* 0x000f68000c1e1b00 */
[----:B------:R-:W5:Y:S04]  /*0290*/  LDG.E.64 R4, desc[UR10][R6.64+-0x8] ;  /* 0xfffff80a06047981 */ /* 0x000f68000c1e1b00 */
[----:B------:R-:W5:Y:S01]  /*02a0*/  LDG.E.64 R10, desc[UR10][R6.64] ;  /* 0x0000000a060a7981 */ /* 0x000f62000c1e1b00 */
[----:B--2---:R-:W-:-:S14]  /*02b0*/  DSETP.GT.AND P0, PT, R14, R2, PT ;  /* 0x000000020e00722a */ /* 0x004fdc0003f04000 */
[----:B------:R-:W-:Y:S01]  /*02c0*/  @P0 IMAD.MOV.U32 R2, RZ, RZ, R14 ;  /* 0x000000ffff020224 */ /* 0x000fe200078e000e */
[----:B------:R-:W0:Y:S01]  /*02d0*/  @P0 S2R R16, SR_CgaCtaId ;  /* 0x0000000000100919 */ /* 0x000e220000008800 */
[----:B------:R-:W-:-:S06]  /*02e0*/  @P0 IMAD.MOV.U32 R3, RZ, RZ, R15 ;  /* 0x000000ffff030224 */ /* 0x000fcc00078e000f */
[----:B---3--:R-:W-:Y:S01]  /*02f0*/  DSETP.GT.AND P1, PT, R8, R2, PT ;  /* 0x000000020800722a */ /* 0x008fe20003f24000 */
[----:B------:R-:W-:-:S13]  /*0300*/  @P0 MOV R13, 0x400 ;  /* 0x00000400000d0802 */ /* 0x000fda0000000f00 */
[----:B------:R-:W-:Y:S01]  /*0310*/  @P1 IMAD.MOV.U32 R2, RZ, RZ, R8 ;  /* 0x000000ffff021224 */ /* 0x000fe200078e0008 */
[----:B------:R-:W1:Y:S01]  /*0320*/  @P1 S2R R12, SR_CgaCtaId ;  /* 0x00000000000c1919 */ /* 0x000e620000008800 */
[----:B------:R-:W-:-:S06]  /*0330*/  @P1 IMAD.MOV.U32 R3, RZ, RZ, R9 ;  /* 0x000000ffff031224 */ /* 0x000fcc00078e0009 */
[----:B----4-:R-:W-:Y:S01]  /*0340*/  DSETP.GT.AND P2, PT, R26, R2, PT ;  /* 0x000000021a00722a */ /* 0x010fe20003f44000 */
[----:B0-----:R-:W-:Y:S02]  /*0350*/  @P0 LEA R29, R16, R13, 0x18 ;  /* 0x0000000d101d0211 */ /* 0x001fe400078ec0ff */
[----:B------:R-:W2:Y:S01]  /*0360*/  LDG.E.64 R16, desc[UR10][R6.64+0x8] ;  /* 0x0000080a06107981 */ /* 0x000ea2000c1e1b00 */
[----:B------:R-:W-:-:S03]  /*0370*/  @P1 MOV R13, 0x400 ;  /* 0x00000400000d1802 */ /* 0x000fc60000000f00 */
[----:B------:R1:W-:Y:S07]  /*0380*/  @P0 STS.64 [R29], R14 ;  /* 0x0000000e1d000388 */ /* 0x0003ee0000000a00 */
[----:B------:R-:W-:Y:S01]  /*0390*/  @P2 IMAD.MOV.U32 R2, RZ, RZ, R26 ;  /* 0x000000ffff022224 */ /* 0x000fe200078e001a */
[----:B------:R-:W0:Y:S01]  /*03a0*/  @P2 S2R R21, SR_CgaCtaId ;  /* 0x0000000000152919 */ /* 0x000e220000008800 */
[----:B------:R-:W-:-:S06]  /*03b0*/  @P2 IMAD.MOV.U32 R3, RZ, RZ, R27 ;  /* 0x000000ffff032224 */ /* 0x000fcc00078e001b */
[----:B-----5:R-:W-:Y:S01]  /*03c0*/  DSETP.GT.AND P0, PT, R24, R2, PT ;  /* 0x000000021800722a */ /* 0x020fe20003f04000 */
[----:B-1----:R-:W-:Y:S02]  /*03d0*/  @P1 LEA R29, R12, R13, 0x18 ;  /* 0x0000000d0c1d1211 */ /* 0x002fe400078ec0ff */
[----:B------:R-:W3:Y:S01]  /*03e0*/  LDG.E.64 R12, desc[UR10][R6.64+0x10] ;  /* 0x0000100a060c7981 */ /* 0x000ee2000c1e1b00 */
[----:B------:R-:W-:-:S03]  /*03f0*/  @P2 MOV R14, 0x400 ;  /* 0x00000400000e2802 */ /* 0x000fc60000000f00 */
[----:B------:R1:W-:Y:S07]  /*0400*/  @P1 STS.64 [R29], R8 ;  /* 0x000000081d001388 */ /* 0x0003ee0000000a00 */
[----:B------:R-:W-:Y:S01]  /*0410*/  @P0 IMAD.MOV.U32 R2, RZ, RZ, R24 ;  /* 0x000000ffff020224 */ /* 0x000fe200078e0018 */
[----:B------:R-:W4:Y:S01]  /*0420*/  @P0 S2R R28, SR_CgaCtaId ;  /* 0x00000000001c0919 */ /* 0x000f220000008800 */
[----:B------:R-:W-:-:S06]  /*0430*/  @P0 IMAD.MOV.U32 R3, RZ, RZ, R25 ;  /* 0x000000ffff030224 */ /* 0x000fcc00078e0019 */
[----:B------:R-:W-:Y:S01]  /*0440*/  DSETP.GT.AND P1, PT, R22, R2, PT ;  /* 0x000000021600722a */ /* 0x000fe20003f24000 */
[----:B0-----:R-:W-:Y:S02]  /*0450*/  @P2 LEA R21, R21, R14, 0x18 ;  /* 0x0000000e15152211 */ /* 0x001fe400078ec0ff */
[----:B------:R-:W5:Y:S01]  /*0460*/  LDG.E.64 R14, desc[UR10][R6.64+0x18] ;  /* 0x0000180a060e7981 */ /* 0x000f62000c1e1b00 */
[----:B-1----:R-:W-:-:S03]  /*0470*/  @P0 MOV R9, 0x400 ;  /* 0x0000040000090802 */ /* 0x002fc60000000f00 */
[----:B------:R0:W-:Y:S07]  /*0480*/  @P2 STS.64 [R21], R26 ;  /* 0x0000001a15002388 */ /* 0x0001ee0000000a00 */
[----:B------:R-:W-:Y:S02]  /*0490*/  @P1 IMAD.MOV.U32 R2, RZ, RZ, R22 ;  /* 0x000000ffff021224 */ /* 0x000fe400078e0016 */
[----:B------:R-:W-:Y:S01]  /*04a0*/  @P1 IMAD.MOV.U32 R3, RZ, RZ, R23 ;  /* 0x000000ffff031224 */ /* 0x000fe200078e0017 */
[----:B0-----:R-:W5:Y:S05]  /*04b0*/  LDG.E.64 R26, desc[UR10][R6.64+0x28] ;  /* 0x0000280a061a7981 */ /* 0x001f6a000c1e1b00 */
[----:B------:R-:W-:Y:S01]  /*04c0*/  DSETP.GT.AND P2, PT, R18, R2, PT ;  /* 0x000000021200722a */ /* 0x000fe20003f44000 */
[----:B----4-:R-:W-:Y:S01]  /*04d0*/  @P0 LEA R29, R28, R9, 0x18 ;  /* 0x000000091c1d0211 */ /* 0x010fe200078ec0ff */
[----:B------:R-:W0:Y:S01]  /*04e0*/  @P1 S2R R21, SR_CgaCtaId ;  /* 0x0000000000151919 */ /* 0x000e220000008800 */
[----:B------:R-:W4:Y:S04]  /*04f0*/  LDG.E.64 R8, desc[UR10][R6.64+0x20] ;  /* 0x0000200a06087981 */ /* 0x000f28000c1e1b00 */
[----:B------:R1:W-:Y:S07]  /*0500*/  @P0 STS.64 [R29], R24 ;  /* 0x000000181d000388 */ /* 0x0003ee0000000a00 */
[----:B-1----:R-:W1:Y:S01]  /*0510*/  @P2 S2R R25, SR_CgaCtaId ;  /* 0x0000000000192919 */ /* 0x002e620000008800 */
[----:B------:R-:W-:-:S02]  /*0520*/  @P2 IMAD.MOV.U32 R2, RZ, RZ, R18 ;  /* 0x000000ffff022224 */ /* 0x000fc400078e0012 */
[----:B------:R-:W-:Y:S01]  /*0530*/  @P2 IMAD.MOV.U32 R3, RZ, RZ, R19 ;  /* 0x000000ffff032224 */ /* 0x000fe200078e0013 */
[----:B------:R-:W-:-:S05]  /*0540*/  @P1 MOV R28, 0x400 ;  /* 0x00000400001c1802 */ /* 0x000fca0000000f00 */
[----:B------:R-:W-:Y:S01]  /*0550*/  DSETP.GT.AND P0, PT, R4, R2, PT ;  /* 0x000000020400722a */ /* 0x000fe20003f04000 */
[----:B0-----:R-:W-:Y:S02]  /*0560*/  @P1 LEA R21, R21, R28, 0x18 ;  /* 0x0000001c15151211 */ /* 0x001fe400078ec0ff */
[----:B------:R-:W-:-:S03]  /*0570*/  @P2 MOV R28, 0x400 ;  /* 0x00000400001c2802 */ /* 0x000fc60000000f00 */
[----:B------:R1:W-:Y:S02]  /*0580*/  @P1 STS.64 [R21], R22 ;  /* 0x0000001615001388 */ /* 0x0003e40000000a00 */
[----:B-1----:R-:W-:Y:S02]  /*0590*/  @P2 LEA R21, R25, R28, 0x18 ;  /* 0x0000001c19152211 */ /* 0x002fe400078ec0ff */
[----:B------:R-:W4:Y:S04]  /*05a0*/  LDG.E.64 R28, desc[UR10][R6.64+0x30] ;  /* 0x0000300a061c7981 */ /* 0x000f28000c1e1b00 */
[----:B------:R-:W0:Y:S01]  /*05b0*/  @P0 S2R R25, SR_CgaCtaId ;  /* 0x0000000000190919 */ /* 0x000e220000008800 */
[----:B------:R1:W-:Y:S01]  /*05c0*/  @P2 STS.64 [R21], R18 ;  /* 0x0000001215002388 */ /* 0x0003e20000000a00 */
[----:B------:R-:W-:-:S03]  /*05d0*/  @P0 MOV R24, 0x400 ;  /* 0x0000040000180802 */ /* 0x000fc60000000f00 */
[----:B-1----:R-:W4:Y:S01]  /*05e0*/  LDG.E.64 R18, desc[UR10][R6.64+0x38] ;  /* 0x0000380a06127981 */ /* 0x002f22000c1e1b00 */
[----:B0-----:R-:W-:-:S05]  /*05f0*/  @P0 LEA R25, R25, R24, 0x18 ;  /* 0x0000001819190211 */ /* 0x001fca00078ec0ff */
[----:B------:R0:W-:Y:S04]  /*0600*/  @P0 STS.64 [R25], R4 ;  /* 0x0000000419000388 */ /* 0x0001e80000000a00 */
[----:B0-----:R-:W4:Y:S01]  /*0610*/  LDG.E.64 R24, desc[UR10][R6.64+0x40] ;  /* 0x0000400a06187981 */ /* 0x001f22000c1e1b00 */
[----:B------:R-:W-:Y:S02]  /*0620*/  @P0 IMAD.MOV.U32 R2, RZ, RZ, R4 ;  /* 0x000000ffff020224 */ /* 0x000fe400078e0004 */
[----:B------:R-:W-:-:S06]  /*0630*/  @P0 IMAD.MOV.U32 R3, RZ, RZ, R5 ;  /* 0x000000ffff030224 */ /* 0x000fcc00078e0005 */
[----:B------:R-:W-:-:S14]  /*0640*/  DSETP.GT.AND P0, PT, R10, R2, PT ;  /* 0x000000020a00722a */ /* 0x000fdc0003f04000 */
[----:B------:R-:W-:Y:S02]  /*0650*/  @P0 IMAD.MOV.U32 R2, RZ, RZ, R10 ;  /* 0x000000ffff020224 */ /* 0x000fe400078e000a */
[----:B------:R-:W-:Y:S01]  /*0660*/  @P0 IMAD.MOV.U32 R3, RZ, RZ, R11 ;  /* 0x000000ffff030224 */ /* 0x000fe200078e000b */
[----:B------:R-:W0:Y:S05]  /*0670*/  @P0 S2R R5, SR_CgaCtaId ;  /* 0x0000000000050919 */ /* 0x000e2a0000008800 */
[----:B--2---:R-:W-:-:S14]  /*0680*/  DSETP.GT.AND P6, PT, R16, R2, PT ;  /* 0x000000021000722a */ /* 0x004fdc0003fc4000 */
[----:B------:R-:W-:Y:S02]  /*0690*/  @P6 IMAD.MOV.U32 R2, RZ, RZ, R16 ;  /* 0x000000ffff026224 */ /* 0x000fe400078e0010 */
[----:B------:R-:W-:-:S06]  /*06a0*/  @P6 IMAD.MOV.U32 R3, RZ, RZ, R17 ;  /* 0x000000ffff036224 */ /* 0x000fcc00078e0011 */
[----:B---3--:R-:W-:-:S14]  /*06b0*/  DSETP.GT.AND P5, PT, R12, R2, PT ;  /* 0x000000020c00722a */ /* 0x008fdc0003fa4000 */
[----:B------:R-:W-:Y:S02]  /*06c0*/  @P5 IMAD.MOV.U32 R2, RZ, RZ, R12 ;  /* 0x000000ffff025224 */ /* 0x000fe400078e000c */
[----:B------:R-:W-:-:S06]  /*06d0*/  @P5 IMAD.MOV.U32 R3, RZ, RZ, R13 ;  /* 0x000000ffff035224 */ /* 0x000fcc00078e000d */
[----:B-----5:R-:W-:-:S14]  /*06e0*/  DSETP.GT.AND P4, PT, R14, R2, PT ;  /* 0x000000020e00722a */ /* 0x020fdc0003f84000 */
[----:B------:R-:W-:Y:S01]  /*06f0*/  @P4 IMAD.MOV.U32 R2, RZ, RZ, R14 ;  /* 0x000000ffff024224 */ /* 0x000fe200078e000e */
[----:B------:R-:W-:-:S06]  /*0700*/  @P4 MOV R3, R15 ;  /* 0x0000000f00034202 */ /* 0x000fcc0000000f00 */
[----:B----4-:R-:W-:-:S14]  /*0710*/  DSETP.GT.AND P3, PT, R8, R2, PT ;  /* 0x000000020800722a */ /* 0x010fdc0003f64000 */
[----:B------:R-:W-:Y:S02]  /*0720*/  @P3 IMAD.MOV.U32 R2, RZ, RZ, R8 ;  /* 0x000000ffff023224 */ /* 0x000fe400078e0008 */
[----:B------:R-:W-:-:S06]  /*0730*/  @P3 IMAD.MOV.U32 R3, RZ, RZ, R9 ;  /* 0x000000ffff033224 */ /* 0x000fcc00078e0009 */
[----:B------:R-:W-:Y:S01]  /*0740*/  DSETP.GT.AND P2, PT, R26, R2, PT ;  /* 0x000000021a00722a */ /* 0x000fe20003f44000 */
[----:B------:R-:W1:-:S13]  /*0750*/  @P6 S2R R21, SR_CgaCtaId ;  /* 0x0000000000156919 */ /* 0x000e5a0000008800 */
[----:B------:R-:W-:Y:S02]  /*0760*/  @P2 IMAD.MOV.U32 R2, RZ, RZ, R26 ;  /* 0x000000ffff022224 */ /* 0x000fe400078e001a */
[----:B------:R-:W-:Y:S01]  /*0770*/  @P2 IMAD.MOV.U32 R3, RZ, RZ, R27 ;  /* 0x000000ffff032224 */ /* 0x000fe200078e001b */
[----:B------:R-:W-:-:S05]  /*0780*/  @P0 MOV R4, 0x400 ;  /* 0x0000040000040802 */ /* 0x000fca0000000f00 */
[----:B------:R-:W-:Y:S01]  /*0790*/  DSETP.GT.AND P1, PT, R28, R2, PT ;  /* 0x000000021c00722a */ /* 0x000fe20003f24000 */
[----:B0-----:R-:W-:Y:S01]  /*07a0*/  @P0 LEA R5, R5, R4, 0x18 ;  /* 0x0000000405050211 */ /* 0x001fe200078ec0ff */
[----:B------:R-:W0:Y:S04]  /*07b0*/  @P5 S2R R22, SR_CgaCtaId ;  /* 0x0000000000165919 */ /* 0x000e280000008800 */
[----:B------:R2:W-:Y:S08]  /*07c0*/  @P0 STS.64 [R5], R10 ;  /* 0x0000000a05000388 */ /* 0x0005f00000000a00 */
[----:B------:R-:W-:-:S02]  /*07d0*/  @P1 IMAD.MOV.U32 R2, RZ, RZ, R28 ;  /* 0x000000ffff021224 */ /* 0x000fc400078e001c */
[----:B------:R-:W-:-:S06]  /*07e0*/  @P1 IMAD.MOV.U32 R3, RZ, RZ, R29 ;  /* 0x000000ffff031224 */ /* 0x000fcc00078e001d */
[----:B------:R-:W-:Y:S01]  /*07f0*/  DSETP.GT.AND P0, PT, R18, R2, PT ;  /* 0x000000021200722a */ /* 0x000fe20003f04000 */
[----:B------:R-:W-:-:S04]  /*0800*/  @P6 MOV R4, 0x400 ;  /* 0x0000040000046802 */ /* 0x000fc80000000f00 */
[----:B-1----:R-:W-:-:S09]  /*0810*/  @P6 LEA R23, R21, R4, 0x18 ;  /* 0x0000000415176211 */ /* 0x002fd200078ec0ff */
[----:B------:R-:W-:Y:S02]  /*0820*/  @P0 IMAD.MOV.U32 R2, RZ, RZ, R18 ;  /* 0x000000ffff020224 */ /* 0x000fe400078e0012 */
[----:B------:R-:W-:Y:S01]  /*0830*/  @P0 IMAD.MOV.U32 R3, RZ, RZ, R19 ;  /* 0x000000ffff030224 */ /* 0x000fe200078e0013 */
[----:B------:R-:W-:Y:S01]  /*0840*/  @P6 STS.64 [R23], R16 ;  /* 0x0000001017006388 */ /* 0x000fe20000000a00 */
[----:B------:R-:W-:Y:S01]  /*0850*/  @P5 MOV R21, 0x400 ;  /* 0x0000040000155802 */ /* 0x000fe20000000f00 */
[----:B------:R-:W1:Y:S03]  /*0860*/  @P4 S2R R4, SR_CgaCtaId ;  /* 0x0000000000044919 */ /* 0x000e660000008800 */
[----:B0-----:R-:W-:Y:S01]  /*0870*/  @P5 LEA R21, R22, R21, 0x18 ;  /* 0x0000001516155211 */ /* 0x001fe200078ec0ff */
[----:B------:R-:W-:Y:S01]  /*0880*/  DSETP.GT.AND P6, PT, R24, R2, PT ;  /* 0x000000021800722a */ /* 0x000fe20003fc4000 */
[----:B--2---:R-:W0:Y:S03]  /*0890*/  @P3 S2R R5, SR_CgaCtaId ;  /* 0x0000000000053919 */ /* 0x004e260000008800 */
[----:B------:R2:W-:Y:S01]  /*08a0*/  @P5 STS.64 [R21], R12 ;  /* 0x0000000c15005388 */ /* 0x0005e20000000a00 */
[----:B------:R-:W3:Y:S01]  /*08b0*/  @P2 S2R R22, SR_CgaCtaId ;  /* 0x0000000000162919 */ /* 0x000ee20000008800 */
[----:B------:R-:W4:Y:S01]  /*08c0*/  @P0 S2R R11, SR_CgaCtaId ;  /* 0x00000000000b0919 */ /* 0x000f220000008800 */
[----:B--2---:R-:W2:Y:S07]  /*08d0*/  @P1 S2R R21, SR_CgaCtaId ;  /* 0x0000000000151919 */ /* 0x004eae0000008800 */
[----:B------:R-:W5:Y:S01]  /*08e0*/  @P6 S2R R10, SR_CgaCtaId ;  /* 0x00000000000a6919 */ /* 0x000f620000008800 */
[----:B------:R-:W-:-:S04]  /*08f0*/  @P4 MOV R17, 0x400 ;  /* 0x0000040000114802 */ /* 0x000fc80000000f00 */
[----:B-1----:R-:W-:Y:S02]  /*0900*/  @P4 LEA R17, R4, R17, 0x18 ;  /* 0x0000001104114211 */ /* 0x002fe400078ec0ff */
[----:B------:R-:W-:Y:S02]  /*0910*/  @P3 MOV R4, 0x400 ;  /* 0x0000040000043802 */ /* 0x000fe40000000f00 */
[----:B------:R-:W-:Y:S02]  /*0920*/  @P2 MOV R23, 0x400 ;  /* 0x0000040000172802 */ /* 0x000fe40000000f00 */
[----:B0-----:R-:W-:Y:S02]  /*0930*/  @P3 LEA R5, R5, R4, 0x18 ;  /* 0x0000000405053211 */ /* 0x001fe400078ec0ff */
[----:B------:R-:W-:Y:S02]  /*0940*/  @P1 MOV R4, 0x400 ;  /* 0x0000040000041802 */ /* 0x000fe40000000f00 */
[----:B------:R-:W-:-:S02]  /*0950*/  @P0 MOV R12, 0x400 ;  /* 0x00000400000c0802 */ /* 0x000fc40000000f00 */
[----:B------:R-:W-:Y:S02]  /*0960*/  @P6 MOV R13, 0x400 ;  /* 0x00000400000d6802 */ /* 0x000fe40000000f00 */
[----:B---3--:R-:W-:Y:S01]  /*0970*/  @P2 LEA R23, R22, R23, 0x18 ;  /* 0x0000001716172211 */ /* 0x008fe200078ec0ff */
[----:B------:R0:W-:Y:S01]  /*0980*/  @P4 STS.64 [R17], R14 ;  /* 0x0000000e11004388 */ /* 0x0001e20000000a00 */
[----:B----4-:R-:W-:-:S03]  /*0990*/  @P0 LEA R11, R11, R12, 0x18 ;  /* 0x0000000c0b0b0211 */ /* 0x010fc600078ec0ff */
[----:B------:R0:W-:Y:S01]  /*09a0*/  @P3 STS.64 [R5], R8 ;  /* 0x0000000805003388 */ /* 0x0001e20000000a00 */
[----:B--2---:R-:W-:-:S03]  /*09b0*/  @P1 LEA R21, R21, R4, 0x18 ;  /* 0x0000000415151211 */ /* 0x004fc600078ec0ff */
[----:B------:R0:W-:Y:S01]  /*09c0*/  @P2 STS.64 [R23], R26 ;  /* 0x0000001a17002388 */ /* 0x0001e20000000a00 */
[----:B-----5:R-:W-:-:S03]  /*09d0*/  @P6 LEA R13, R10, R13, 0x18 ;  /* 0x0000000d0a0d6211 */ /* 0x020fc600078ec0ff */
[----:B------:R0:W-:Y:S04]  /*09e0*/  @P1 STS.64 [R21], R28 ;  /* 0x0000001c15001388 */ /* 0x0001e80000000a00 */
[----:B------:R0:W-:Y:S04]  /*09f0*/  @P0 STS.64 [R11], R18 ;  /* 0x000000120b000388 */ /* 0x0001e80000000a00 */
[----:B------:R0:W-:Y:S01]  /*0a00*/  @P6 STS.64 [R13], R24 ;  /* 0x000000180d006388 */ /* 0x0001e20000000a00 */
[----:B------:R-:W-:-:S04]  /*0a10*/  UIADD3 UR5, UPT, UPT, UR5, 0x10, URZ ;  /* 0x0000001005057890 */ /* 0x000fc8000fffe0ff */
[----:B------:R-:W-:Y:S01]  /*0a20*/  UISETP.NE.AND UP0, UPT, UR5, URZ, UPT ;  /* 0x000000ff0500728c */ /* 0x000fe2000bf05270 */
[----:B------:R-:W-:Y:S01]  /*0a30*/  IADD3 R6, P0, PT, R6, 0x80, RZ ;  /* 0x0000008006067810 */ /* 0x000fe20007f1e0ff */
[----:B------:R-:W-:Y:S02]  /*0a40*/  @P6 IMAD.MOV.U32 R2, RZ, RZ, R24 ;  /* 0x000000ffff026224 */ /* 0x000fe400078e0018 */
[----:B------:R-:W-:Y:S02]  /*0a50*/  @P6 IMAD.MOV.U32 R3, RZ, RZ, R25 ;  /* 0x000000ffff036224 */ /* 0x000fe400078e0019 */
[----:B------:R-:W-:Y:S02]  /*0a60*/  IMAD.X R7, RZ, RZ, R7, P0 ;  /* 0x000000ffff077224 */ /* 0x000fe400000e0607 */
[----:B------:R-:W-:Y:S01]  /*0a70*/  VIADD R20, R20, 0x10 ;  /* 0x0000001014147836 */ /* 0x000fe20000000000 */
[----:B0-----:R-:W-:Y:S06]  /*0a80*/  BRA.U UP0, `(.L_x_6) ;  /* 0xfffffff500e87547 */ /* 0x001fec000b83ffff */
[----:B------:R-:W-:-:S07]  /*0a90*/  VIADD R20, R20, 0x1 ;  /* 0x0000000114147836 */ /* 0x000fce0000000000 */
.L_x_5:
[----:B------:R-:W-:-:S09]  /*0aa0*/  UISETP.NE.AND UP0, UPT, UR8, URZ, UPT ;  /* 0x000000ff0800728c */ /* 0x000fd2000bf05270 */
[----:B------:R-:W-:Y:S05]  /*0ab0*/  BRA.U !UP0, `(.L_x_4) ;  /* 0x0000000908087547 */ /* 0x000fea000b800000 */
[----:B------:R-:W-:Y:S02]  /*0ac0*/  UISETP.GE.U32.AND UP0, UPT, UR8, 0x8, UPT ;  /* 0x000000080800788c */ /* 0x000fe4000bf06070 */
[----:B------:R-:W-:-:S04]  /*0ad0*/  ULOP3.LUT UR5, UR4, 0x7, URZ, 0xc0, !UPT ;  /* 0x0000000704057892 */ /* 0x000fc8000f8ec0ff */
[----:B------:R-:W-:-:S03]  /*0ae0*/  UISETP.NE.AND UP1, UPT, UR5, URZ, UPT ;  /* 0x000000ff0500728c */ /* 0x000fc6000bf25270 */
[----:B------:R-:W-:Y:S08]  /*0af0*/  BRA.U !UP0, `(.L_x_7) ;  /* 0x00000005080c7547 */ /* 0x000ff0000b800000 */
[----:B0-----:R-:W0:Y:S02]  /*0b00*/  LDC.64 R4, c[0x0][0x390] ;  /* 0x0000e400ff047b82 */ /* 0x001e240000000a00 */
[----:B0-----:R-:W-:-:S05]  /*0b10*/  IMAD.WIDE.U32 R22, R20, 0x8, R4 ;  /* 0x0000000814167825 */ /* 0x001fca00078e0004 */
[----:B------:R-:W2:Y:S04]  /*0b20*/  LDG.E.64 R18, desc[UR10][R22.64] ;  /* 0x0000000a16127981 */ /* 0x000ea8000c1e1b00 */
[----:B------:R-:W3:Y:S04]  /*0b30*/  LDG.E.64 R16, desc[UR10][R22.64+0x8] ;  /* 0x0000080a16107981 */ /* 0x000ee8000c1e1b00 */
[----:B------:R-:W4:Y:S04]  /*0b40*/  LDG.E.64 R14, desc[UR10][R22.64+0x10] ;  /* 0x0000100a160e7981 */ /* 0x000f28000c1e1b00 */
[----:B------:R-:W5:Y:S04]  /*0b50*/  LDG.E.64 R12, desc[UR10][R22.64+0x18] ;  /* 0x0000180a160c7981 */ /* 0x000f68000c1e1b00 */
[----:B------:R-:W5:Y:S04]  /*0b60*/  LDG.E.64 R10, desc[UR10][R22.64+0x20] ;  /* 0x0000200a160a7981 */ /* 0x000f68000c1e1b00 */
[----:B------:R-:W5:Y:S04]  /*0b70*/  LDG.E.64 R8, desc[UR10][R22.64+0x28] ;  /* 0x0000280a16087981 */ /* 0x000f68000c1e1b00 */
[----:B------:R-:W5:Y:S04]  /*0b80*/  LDG.E.64 R6, desc[UR10][R22.64+0x30] ;  /* 0x0000300a16067981 */ /* 0x000f68000c1e1b00 */
[----:B------:R0:W5:Y:S01]  /*0b90*/  LDG.E.64 R4, desc[UR10][R22.64+0x38] ;  /* 0x0000380a16047981 */ /* 0x000162000c1e1b00 */
[----:B------:R-:W-:Y:S01]  /*0ba0*/  VIADD R20, R20, 0x8 ;  /* 0x0000000814147836 */ /* 0x000fe20000000000 */
[----:B--2---:R-:W-:-:S14]  /*0bb0*/  DSETP.GT.AND P6, PT, R18, R2, PT ;  /* 0x000000021200722a */ /* 0x004fdc0003fc4000 */
[----:B------:R-:W-:Y:S01]  /*0bc0*/  @P6 IMAD.MOV.U32 R2, RZ, RZ, R18 ;  /* 0x000000ffff026224 */ /* 0x000fe200078e0012 */
[----:B0-----:R-:W0:Y:S01]  /*0bd0*/  @P6 S2R R23, SR_CgaCtaId ;  /* 0x0000000000176919 */ /* 0x001e220000008800 */
[----:B------:R-:W-:Y:S01]  /*0be0*/  @P6 IMAD.MOV.U32 R3, RZ, RZ, R19 ;  /* 0x000000ffff036224 */ /* 0x000fe200078e0013 */
[----:B------:R-:W-:-:S05]  /*0bf0*/  @P6 MOV R22, 0x400 ;  /* 0x0000040000166802 */ /* 0x000fca0000000f00 */
[----:B---3--:R-:W-:-:S14]  /*0c00*/  DSETP.GT.AND P5, PT, R16, R2, PT ;  /* 0x000000021000722a */ /* 0x008fdc0003fa4000 */
[----:B------:R-:W-:Y:S01]  /*0c10*/  @P5 IMAD.MOV.U32 R2, RZ, RZ, R16 ;  /* 0x000000ffff025224 */ /* 0x000fe200078e0010 */
[----:B------:R-:W1:Y:S01]  /*0c20*/  @P5 S2R R21, SR_CgaCtaId ;  /* 0x0000000000155919 */ /* 0x000e620000008800 */
[----:B------:R-:W-:Y:S01]  /*0c30*/  @P5 IMAD.MOV.U32 R3, RZ, RZ, R17 ;  /* 0x000000ffff035224 */ /* 0x000fe200078e0011 */
[----:B------:R-:W-:-:S05]  /*0c40*/  @P5 MOV R28, 0x400 ;  /* 0x00000400001c5802 */ /* 0x000fca0000000f00 */
[----:B----4-:R-:W-:Y:S01]  /*0c50*/  DSETP.GT.AND P4, PT, R14, R2, PT ;  /* 0x000000020e00722a */ /* 0x010fe20003f84000 */
[----:B0-----:R-:W-:-:S05]  /*0c60*/  @P6 LEA R27, R23, R22, 0x18 ;  /* 0x00000016171b6211 */ /* 0x001fca00078ec0ff */
[----:B------:R0:W-:Y:S08]  /*0c70*/  @P6 STS.64 [R27], R18 ;  /* 0x000000121b006388 */ /* 0x0001f00000000a00 */
[----:B------:R-:W-:Y:S01]  /*0c80*/  @P4 IMAD.MOV.U32 R2, RZ, RZ, R14 ;  /* 0x000000ffff024224 */ /* 0x000fe200078e000e */
[----:B------:R-:W2:Y:S01]  /*0c90*/  @P4 S2R R29, SR_CgaCtaId ;  /* 0x00000000001d4919 */ /* 0x000ea20000008800 */
[----:B------:R-:W-:Y:S01]  /*0ca0*/  @P4 IMAD.MOV.U32 R3, RZ, RZ, R15 ;  /* 0x000000ffff034224 */ /* 0x000fe200078e000f */
[----:B0-----:R-:W-:-:S05]  /*0cb0*/  @P4 MOV R18, 0x400 ;  /* 0x0000040000124802 */ /* 0x001fca0000000f00 */
[----:B-----5:R-:W-:Y:S01]  /*0cc0*/  DSETP.GT.AND P3, PT, R12, R2, PT ;  /* 0x000000020c00722a */ /* 0x020fe20003f64000 */
[----:B-1----:R-:W-:-:S05]  /*0cd0*/  @P5 LEA R21, R21, R28, 0x18 ;  /* 0x0000001c15155211 */ /* 0x002fca00078ec0ff */
[----:B------:R0:W-:Y:S08]  /*0ce0*/  @P5 STS.64 [R21], R16 ;  /* 0x0000001015005388 */ /* 0x0001f00000000a00 */
[----:B------:R-:W-:Y:S01]  /*0cf0*/  @P3 IMAD.MOV.U32 R2, RZ, RZ, R12 ;  /* 0x000000ffff023224 */ /* 0x000fe200078e000c */
[----:B------:R-:W-:Y:S01]  /*0d00*/  @P3 MOV R3, R13 ;  /* 0x0000000d00033202 */ /* 0x000fe20000000f00 */
[----:B------:R-:W1:Y:S01]  /*0d10*/  @P3 S2R R26, SR_CgaCtaId ;  /* 0x00000000001a3919 */ /* 0x000e620000008800 */
[----:B------:R-:W-:-:S04]  /*0d20*/  @P3 MOV R19, 0x400 ;  /* 0x0000040000133802 */ /* 0x000fc80000000f00 */
[----:B------:R-:W-:Y:S01]  /*0d30*/  DSETP.GT.AND P2, PT, R10, R2, PT ;  /* 0x000000020a00722a */ /* 0x000fe20003f44000 */
[----:B--2---:R-:W-:-:S05]  /*0d40*/  @P4 LEA R29, R29, R18, 0x18 ;  /* 0x000000121d1d4211 */ /* 0x004fca00078ec0ff */
[----:B------:R2:W-:Y:S08]  /*0d50*/  @P4 STS.64 [R29], R14 ;  /* 0x0000000e1d004388 */ /* 0x0005f00000000a00 */
[----:B------:R-:W-:Y:S01]  /*0d60*/  @P2 IMAD.MOV.U32 R2, RZ, RZ, R10 ;  /* 0x000000ffff022224 */ /* 0x000fe200078e000a */
[----:B------:R-:W3:Y:S01]  /*0d70*/  @P2 S2R R22, SR_CgaCtaId ;  /* 0x0000000000162919 */ /* 0x000ee20000008800 */
[----:B------:R-:W-:Y:S01]  /*0d80*/  @P2 IMAD.MOV.U32 R3, RZ, RZ, R11 ;  /* 0x000000ffff032224 */ /* 0x000fe200078e000b */
[----:B------:R-:W-:-:S05]  /*0d90*/  @P2 MOV R27, 0x400 ;  /* 0x00000400001b2802 */ /* 0x000fca0000000f00 */
[----:B------:R-:W-:Y:S01]  /*0da0*/  DSETP.GT.AND P1, PT, R8, R2, PT ;  /* 0x000000020800722a */ /* 0x000fe20003f24000 */
[----:B-1----:R-:W-:-:S05]  /*0db0*/  @P3 LEA R19, R26, R19, 0x18 ;  /* 0x000000131a133211 */ /* 0x002fca00078ec0ff */
[----:B------:R2:W-:Y:S08]  /*0dc0*/  @P3 STS.64 [R19], R12 ;  /* 0x0000000c13003388 */ /* 0x0005f00000000a00 */
[----:B------:R-:W-:Y:S01]  /*0dd0*/  @P1 IMAD.MOV.U32 R2, RZ, RZ, R8 ;  /* 0x000000ffff021224 */ /* 0x000fe200078e0008 */
[----:B------:R-:W1:Y:S01]  /*0de0*/  @P1 S2R R25, SR_CgaCtaId ;  /* 0x0000000000191919 */ /* 0x000e620000008800 */
[----:B------:R-:W-:Y:S01]  /*0df0*/  @P1 IMAD.MOV.U32 R3, RZ, RZ, R9 ;  /* 0x000000ffff031224 */ /* 0x000fe200078e0009 */
[----:B------:R-:W-:-:S05]  /*0e00*/  @P1 MOV R18, 0x400 ;  /* 0x0000040000121802 */ /* 0x000fca0000000f00 */
[----:B------:R-:W-:Y:S01]  /*0e10*/  DSETP.GT.AND P0, PT, R6, R2, PT ;  /* 0x000000020600722a */ /* 0x000fe20003f04000 */
[----:B---3--:R-:W-:-:S05]  /*0e20*/  @P2 LEA R27, R22, R27, 0x18 ;  /* 0x0000001b161b2211 */ /* 0x008fca00078ec0ff */
[----:B------:R2:W-:Y:S08]  /*0e30*/  @P2 STS.64 [R27], R10 ;  /* 0x0000000a1b002388 */ /* 0x0005f00000000a00 */
[----:B------:R-:W-:Y:S01]  /*0e40*/  @P0 IMAD.MOV.U32 R2, RZ, RZ, R6 ;  /* 0x000000ffff020224 */ /* 0x000fe200078e0006 */
[----:B------:R-:W0:Y:S01]  /*0e50*/  @P0 S2R R24, SR_CgaCtaId ;  /* 0x0000000000180919 */ /* 0x000e220000008800 */
[----:B------:R-:W-:Y:S01]  /*0e60*/  @P0 IMAD.MOV.U32 R3, RZ, RZ, R7 ;  /* 0x000000ffff030224 */ /* 0x000fe200078e0007 */
[----:B------:R-:W-:-:S05]  /*0e70*/  @P0 MOV R26, 0x400 ;  /* 0x00000400001a0802 */ /* 0x000fca0000000f00 */
[----:B------:R-:W-:Y:S01]  /*0e80*/  DSETP.GT.AND P6, PT, R4, R2, PT ;  /* 0x000000020400722a */ /* 0x000fe20003fc4000 */
[----:B-1----:R-:W-:-:S05]  /*0e90*/  @P1 LEA R25, R25, R18, 0x18 ;  /* 0x0000001219191211 */ /* 0x002fca00078ec0ff */
[----:B------:R2:W-:Y:S08]  /*0ea0*/  @P1 STS.64 [R25], R8 ;  /* 0x0000000819001388 */ /* 0x0005f00000000a00 */
[----:B------:R-:W1:Y:S01]  /*0eb0*/  @P6 S2R R23, SR_CgaCtaId ;  /* 0x0000000000176919 */ /* 0x000e620000008800 */
[----:B------:R-:W-:Y:S01]  /*0ec0*/  @P6 MOV R28, 0x400 ;  /* 0x00000400001c6802 */ /* 0x000fe20000000f00 */
[----:B------:R-:W-:-:S02]  /*0ed0*/  @P6 IMAD.MOV.U32 R2, RZ, RZ, R4 ;  /* 0x000000ffff026224 */ /* 0x000fc400078e0004 */
[----:B------:R-:W-:Y:S01]  /*0ee0*/  @P6 IMAD.MOV.U32 R3, RZ, RZ, R5 ;  /* 0x000000ffff036224 */ /* 0x000fe200078e0005 */
[----:B0-----:R-:W-:-:S05]  /*0ef0*/  @P0 LEA R17, R24, R26, 0x18 ;  /* 0x0000001a18110211 */ /* 0x001fca00078ec0ff */
[----:B------:R2:W-:Y:S01]  /*0f00*/  @P0 STS.64 [R17], R6 ;  /* 0x0000000611000388 */ /* 0x0005e20000000a00 */
[----:B-1----:R-:W-:-:S05]  /*0f10*/  @P6 LEA R23, R23, R28, 0x18 ;  /* 0x0000001c17176211 */ /* 0x002fca00078ec0ff */
[----:B------:R2:W-:Y:S02]  /*0f20*/  @P6 STS.64 [R23], R4 ;  /* 0x0000000417006388 */ /* 0x0005e40000000a00 */
.L_x_7:
[----:B------:R-:W-:Y:S05]  /*0f30*/  BRA.U !UP1, `(.L_x_4) ;  /* 0x0000000109e87547 */ /* 0x000fea000b800000 */
[----:B------:R-:W-:Y:S02]  /*0f40*/  UISETP.GE.U32.AND UP0, UPT, UR5, 0x4, UPT ;  /* 0x000000040500788c */ /* 0x000fe4000bf06070 */
[----:B------:R-:W-:-:S04]  /*0f50*/  ULOP3.LUT UR4, UR4, 0x3, URZ, 0xc0, !UPT ;  /* 0x0000000304047892 */ /* 0x000fc8000f8ec0ff */
[----:B------:R-:W-:-:S03]  /*0f60*/  UISETP.NE.AND UP1, UPT, UR4, URZ, UPT ;  /* 0x000000ff0400728c */ /* 0x000fc6000bf25270 */
[----:B------:R-:W-:Y:S08]  /*0f70*/  BRA.U !UP0, `(.L_x_8) ;  /* 0x00000001088c7547 */ /* 0x000ff0000b800000 */
[----:B0-2---:R-:W0:Y:S02]  /*0f80*/  LDC.64 R4, c[0x0][0x390] ;  /* 0x0000e400ff047b82 */ /* 0x005e240000000a00 */
[----:B0-----:R-:W-:-:S05]  /*0f90*/  IMAD.WIDE.U32 R12, R20, 0x8, R4 ;  /* 0x00000008140c7825 */ /* 0x001fca00078e0004 */
[----:B------:R-:W2:Y:S04]  /*0fa0*/  LDG.E.64 R8, desc[UR10][R12.64] ;  /* 0x0000000a0c087981 */ /* 0x000ea8000c1e1b00 */
[----:B------:R-:W3:Y:S04]  /*0fb0*/  LDG.E.64 R6, desc[UR10][R12.64+0x8] ;  /* 0x0000080a0c067981 */ /* 0x000ee8000c1e1b00 */
[----:B------:R-:W4:Y:S04]  /*0fc0*/  LDG.E.64 R4, desc[UR10][R12.64+0x10] ;  /* 0x0000100a0c047981 */ /* 0x000f28000c1e1b00 */
[----:B------:R0:W5:Y:S01]  /*0fd0*/  LDG.E.64 R10, desc[UR10][R12.64+0x18] ;  /* 0x0000180a0c0a7981 */ /* 0x000162000c1e1b00 */
[----:B------:R-:W-:Y:S01]  /*0fe0*/  VIADD R20, R20, 0x4 ;  /* 0x0000000414147836 */ /* 0x000fe20000000000 */
[----:B--2---:R-:W-:-:S14]  /*0ff0*/  DSETP.GT.AND P0, PT, R8, R2, PT ;  /* 0x000000020800722a */ /* 0x004fdc0003f04000 */
[----:B------:R-:W-:Y:S01]  /*1000*/  @P0 IMAD.MOV.U32 R2, RZ, RZ, R8 ;  /* 0x000000ffff020224 */ /* 0x000fe200078e0008 */
[----:B------:R-:W1:Y:S01]  /*1010*/  @P0 S2R R15, SR_CgaCtaId ;  /* 0x00000000000f0919 */ /* 0x000e620000008800 */
[----:B------:R-:W-:Y:S01]  /*1020*/  @P0 IMAD.MOV.U32 R3, RZ, RZ, R9 ;  /* 0x000000ffff030224 */ /* 0x000fe200078e0009 */
[----:B0-----:R-:W-:-:S05]  /*1030*/  @P0 MOV R12, 0x400 ;  /* 0x00000400000c0802 */ /* 0x001fca0000000f00 */
[----:B---3--:R-:W-:-:S14]  /*1040*/  DSETP.GT.AND P1, PT, R6, R2, PT ;  /* 0x000000020600722a */ /* 0x008fdc0003f24000 */
[----:B------:R-:W-:Y:S01]  /*1050*/  @P1 IMAD.MOV.U32 R2, RZ, RZ, R6 ;  /* 0x000000ffff021224 */ /* 0x000fe200078e0006 */
[----:B------:R-:W0:Y:S01]  /*1060*/  @P1 S2R R14, SR_CgaCtaId ;  /* 0x00000000000e1919 */ /* 0x000e220000008800 */
[----:B------:R-:W-:Y:S01]  /*1070*/  @P1 IMAD.MOV.U32 R3, RZ, RZ, R7 ;  /* 0x000000ffff031224 */ /* 0x000fe200078e0007 */
[----:B------:R-:W-:-:S05]  /*1080*/  @P1 MOV R13, 0x400 ;  /* 0x00000400000d1802 */ /* 0x000fca0000000f00 */
[----:B----4-:R-:W-:Y:S01]  /*1090*/  DSETP.GT.AND P2, PT, R4, R2, PT ;  /* 0x000000020400722a */ /* 0x010fe20003f44000 */
[----:B-1----:R-:W-:-:S05]  /*10a0*/  @P0 LEA R15, R15, R12, 0x18 ;  /* 0x0000000c0f0f0211 */ /* 0x002fca00078ec0ff */
[----:B------:R1:W-:Y:S08]  /*10b0*/  @P0 STS.64 [R15], R8 ;  /* 0x000000080f000388 */ /* 0x0003f00000000a00 */
[----:B------:R-:W-:Y:S01]  /*10c0*/  @P2 IMAD.MOV.U32 R2, RZ, RZ, R4 ;  /* 0x000000ffff022224 */ /* 0x000fe200078e0004 */
[----:B------:R-:W2:Y:S01]  /*10d0*/  @P2 S2R R17, SR_CgaCtaId ;  /* 0x0000000000112919 */ /* 0x000ea20000008800 */
[----:B------:R-:W-:Y:S01]  /*10e0*/  @P2 IMAD.MOV.U32 R3, RZ, RZ, R5 ;  /* 0x000000ffff032224 */ /* 0x000fe200078e0005 */
[----:B------:R-:W-:-:S05]  /*10f0*/  @P2 MOV R16, 0x400 ;  /* 0x0000040000102802 */ /* 0x000fca0000000f00 */
[----:B-----5:R-:W-:Y:S01]  /*1100*/  DSETP.GT.AND P3, PT, R10, R2, PT ;  /* 0x000000020a00722a */ /* 0x020fe20003f64000 */
[----:B0-----:R-:W-:-:S05]  /*1110*/  @P1 LEA R13, R14, R13, 0x18 ;  /* 0x0000000d0e0d1211 */ /* 0x001fca00078ec0ff */
[----:B------:R1:W-:Y:S08]  /*1120*/  @P1 STS.64 [R13], R6 ;  /* 0x000000060d001388 */ /* 0x0003f00000000a00 */
[----:B------:R-:W0:Y:S01]  /*1130*/  @P3 S2R R19, SR_CgaCtaId ;  /* 0x0000000000133919 */ /* 0x000e220000008800 */
[----:B------:R-:W-:Y:S01]  /*1140*/  @P3 MOV R18, 0x400 ;  /* 0x0000040000123802 */ /* 0x000fe20000000f00 */
[----:B------:R-:W-:-:S02]  /*1150*/  @P3 IMAD.MOV.U32 R2, RZ, RZ, R10 ;  /* 0x000000ffff023224 */ /* 0x000fc400078e000a */
[----:B------:R-:W-:Y:S01]  /*1160*/  @P3 IMAD.MOV.U32 R3, RZ, RZ, R11 ;  /* 0x000000ffff033224 */ /* 0x000fe200078e000b */
[----:B--2---:R-:W-:-:S05]  /*1170*/  @P2 LEA R17, R17, R16, 0x18 ;  /* 0x0000001011112211 */ /* 0x004fca00078ec0ff */
[----:B------:R1:W-:Y:S01]  /*1180*/  @P2 STS.64 [R17], R4 ;  /* 0x0000000411002388 */ /* 0x0003e20000000a00 */
[----:B0-----:R-:W-:-:S05]  /*1190*/  @P3 LEA R19, R19, R18, 0x18 ;  /* 0x0000001213133211 */ /* 0x001fca00078ec0ff */
[----:B------:R1:W-:Y:S02]  /*11a0*/  @P3 STS.64 [R19], R10 ;  /* 0x0000000a13003388 */ /* 0x0003e40000000a00 */
.L_x_8:
[----:B------:R-:W-:Y:S05]  /*11b0*/  BRA.U !UP1, `(.L_x_4) ;  /* 0x0000000109487547 */ /* 0x000fea000b800000 */
[----:B012---:R-:W0:Y:S01]  /*11c0*/  LDC.64 R4, c[0x0][0x390] ;  /* 0x0000e400ff047b82 */ /* 0x007e220000000a00 */
[----:B------:R-:W-:Y:S01]  /*11d0*/  UIADD3 UR4, UPT, UPT, -UR4, URZ, URZ ;  /* 0x000000ff04047290 */ /* 0x000fe2000fffe1ff */
[----:B0-----:R-:W-:-:S11]  /*11e0*/  IMAD.WIDE.U32 R20, R20, 0x8, R4 ;  /* 0x0000000814147825 */ /* 0x001fd600078e0004 */
.L_x_9:
[----:B---3--:R-:W-:Y:S02]  /*11f0*/  IMAD.MOV.U32 R4, RZ, RZ, R20 ;  /* 0x000000ffff047224 */ /* 0x008fe400078e0014 */
[----:B------:R-:W-:-:S06]  /*1200*/  IMAD.MOV.U32 R5, RZ, RZ, R21 ;  /* 0x000000ffff057224 */ /* 0x000fcc00078e0015 */
[----:B------:R-:W2:Y:S01]  /*1210*/  LDG.E.64 R4, desc[UR10][R4.64] ;  /* 0x0000000a04047981 */ /* 0x000ea2000c1e1b00 */
[----:B------:R-:W-:Y:S01]  /*1220*/  UIADD3 UR4, UPT, UPT, UR4, 0x1, URZ ;  /* 0x0000000104047890 */ /* 0x000fe2000fffe0ff */
[----:B------:R-:W-:-:S03]  /*1230*/  IADD3 R20, P1, PT, R20, 0x8, RZ ;  /* 0x0000000814147810 */ /* 0x000fc60007f3e0ff */
[----:B------:R-:W-:Y:S02]  /*1240*/  UISETP.NE.AND UP0, UPT, UR4, URZ, UPT ;  /* 0x000000ff0400728c */ /* 0x000fe4000bf05270 */
[----:B------:R-:W-:Y:S01]  /*1250*/  IMAD.X R21, RZ, RZ, R21, P1 ;  /* 0x000000ffff157224 */ /* 0x000fe200008e0615 */
[----:B--2---:R-:W-:-:S14]  /*1260*/  DSETP.GT.AND P0, PT, R4, R2, PT ;  /* 0x000000020400722a */ /* 0x004fdc0003f04000 */
[----:B------:R-:W0:Y:S01]  /*1270*/  @P0 S2R R7, SR_CgaCtaId ;  /* 0x0000000000070919 */ /* 0x000e220000008800 */
[----:B------:R-:W-:Y:S01]  /*1280*/  @P0 MOV R6, 0x400 ;  /* 0x0000040000060802 */ /* 0x000fe20000000f00 */
[----:B------:R-:W-:Y:S01]  /*1290*/  @P0 IMAD.MOV.U32 R3, RZ, RZ, R5 ;  /* 0x000000ffff030224 */ /* 0x000fe200078e0005 */
[----:B------:R-:W-:Y:S02]  /*12a0*/  @P0 MOV R2, R4 ;  /* 0x0000000400020202 */ /* 0x000fe40000000f00 */
[----:B0-----:R-:W-:-:S05]  /*12b0*/  @P0 LEA R7, R7, R6, 0x18 ;  /* 0x0000000607070211 */ /* 0x001fca00078ec0ff */
[----:B------:R3:W-:Y:S01]  /*12c0*/  @P0 STS.64 [R7], R4 ;  /* 0x0000000407000388 */ /* 0x0007e20000000a00 */
[----:B------:R-:W-:Y:S05]  /*12d0*/  BRA.U UP0, `(.L_x_9) ;  /* 0xfffffffd00c47547 */ /* 0x000fea000b83ffff */
.L_x_4:
[----:B------:R-:W-:Y:S05]  /*12e0*/  BSYNC.RECONVERGENT B0 ;  /* 0x0000000000007941 */ /* 0x000fea0003800200 */
.L_x_3:
[----:B0123--:R-:W0:Y:S02]  /*12f0*/  LDC.64 R6, c[0x0][0x390] ;  /* 0x0000e400ff067b82 */ /* 0x00fe240000000a00 */
[----:B0-----:R-:W-:-:S06]  /*1300*/  IMAD.WIDE R6, R0, 0x8, R6 ;  /* 0x0000000800067825 */ /* 0x001fcc00078e0206 */
[----:B------:R-:W-:Y:S06]  /*1310*/  BAR.SYNC.DEFER_BLOCKING 0x0 ;  /* 0x0000000000007b1d */ /* 0x000fec0000010000 */
[----:B------:R-:W2:Y:S02]  /*1320*/  LDG.E.64 R2, desc[UR10][R6.64] ;  /* 0x0000000a06027981 */ /* 0x000ea4000c1e1b00 */
[----:B------:R-:W0:Y:S01]  /*1330*/  S2UR UR5, SR_CgaCtaId ;  /* 0x00000000000579c3 */ /* 0x000e220000008800 */
[----:B------:R-:W-:Y:S01]  /*1340*/  UMOV UR4, 0x400 ;  /* 0x0000040000047882 */ /* 0x000fe20000000000 */
[----:B------:R-:W-:Y:S01]  /*1350*/  UMOV UR6, 0xfefa39ef ;  /* 0xfefa39ef00067882 */ /* 0x000fe20000000000 */
[----:B------:R-:W-:Y:S01]  /*1360*/  UMOV UR7, 0x3fe62e42 ;  /* 0x3fe62e4200077882 */ /* 0x000fe20000000000 */
[----:B------:R-:W-:Y:S01]  /*1370*/  BSSY.RECONVERGENT B0, `(.L_x_10) ;  /* 0x000003b000007945 */ /* 0x000fe20003800200 */
[----:B0-----:R-:W-:-:S09]  /*1380*/  ULEA UR8, UR5, UR4, 0x18 ;  /* 0x0000000405087291 */ /* 0x001fd2000f8ec0ff */
[----:B------:R-:W2:Y:S02]  /*1390*/  LDS.64 R4, [UR8] ;  /* 0x00000008ff047984 */ /* 0x000ea40008000a00 */
[----:B--2---:R-:W-:Y:S01]  /*13a0*/  DADD R2, R2, -R4 ;  /* 0x0000000002027229 */ /* 0x004fe20000000804 */
[----:B------:R-:W-:Y:S02]  /*13b0*/  IMAD.MOV.U32 R4, RZ, RZ, 0x652b82fe ;  /* 0x652b82feff047424 */ /* 0x000fe400078e00ff */
[----:B------:R-:W-:-:S06]  /*13c0*/  IMAD.MOV.U32 R5, RZ, RZ, 0x3ff71547 ;  /* 0x3ff71547ff057424 */ /* 0x000fcc00078e00ff */
[----:B------:R-:W-:Y:S01]  /*13d0*/  DFMA R4, R2, R4, 6.75539944105574400000e+15 ;  /* 0x433800000204742b */ /* 0x000fe20000000004 */
[----:B------:R-:W-:-:S07]  /*13e0*/  FSETP.GEU.AND P0, PT, |R3|, 4.1917929649353027344, PT ;  /* 0x4086232b0300780b */ /* 0x000fce0003f0e200 */
[----:B------:R-:W-:-:S08]  /*13f0*/  DADD R8, R4, -6.75539944105574400000e+15 ;  /* 0xc338000004087429 */ /* 0x000fd00000000000 */
[----:B------:R-:W-:Y:S01]  /*1400*/  DFMA R10, R8, -UR6, R2 ;  /* 0x80000006080a7c2b */ /* 0x000fe20008000002 */
[----:B------:R-:W-:Y:S01]  /*1410*/  UMOV UR6, 0x3b39803f ;  /* 0x3b39803f00067882 */ /* 0x000fe20000000000 */
[----:B------:R-:W-:-:S06]  /*1420*/  UMOV UR7, 0x3c7abc9e ;  /* 0x3c7abc9e00077882 */ /* 0x000fcc0000000000 */
[----:B------:R-:W-:Y:S01]  /*1430*/  DFMA R6, R8, -UR6, R10 ;  /* 0x8000000608067c2b */ /* 0x000fe2000800000a */
[----:B------:R-:W-:Y:S01]  /*1440*/  UMOV UR6, 0x69ce2bdf ;  /* 0x69ce2bdf00067882 */ /* 0x000fe20000000000 */
[----:B------:R-:W-:Y:S01]  /*1450*/  IMAD.MOV.U32 R8, RZ, RZ, -0x35dec16 ;  /* 0xfca213eaff087424 */ /* 0x000fe200078e00ff */
[----:B------:R-:W-:Y:S01]  /*1460*/  UMOV UR7, 0x3e5ade15 ;  /* 0x3e5ade1500077882 */ /* 0x000fe20000000000 */
[----:B------:R-:W-:-:S06]  /*1470*/  IMAD.MOV.U32 R9, RZ, RZ, 0x3e928af3 ;  /* 0x3e928af3ff097424 */ /* 0x000fcc00078e00ff */
[----:B------:R-:W-:Y:S01]  /*1480*/  DFMA R8, R6, UR6, R8 ;  /* 0x0000000606087c2b */ /* 0x000fe20008000008 */
        /* <DEDUP_REMOVED lines=23> */
[----:B------:R-:W-:-:S08]  /*1600*/  DFMA R8, R6, R8, UR6 ;  /* 0x0000000606087e2b */ /* 0x000fd00008000008 */
[----:B------:R-:W-:-:S08]  /*1610*/  DFMA R8, R6, R8, 1 ;  /* 0x3ff000000608742b */ /* 0x000fd00000000008 */
[----:B------:R-:W-:-:S10]  /*1620*/  DFMA R8, R6, R8, 1 ;  /* 0x3ff000000608742b */ /* 0x000fd40000000008 */
[----:B------:R-:W-:Y:S02]  /*1630*/  IMAD R11, R4, 0x100000, R9 ;  /* 0x00100000040b7824 */ /* 0x000fe400078e0209 */
[----:B------:R-:W-:Y:S01]  /*1640*/  IMAD.MOV.U32 R10, RZ, RZ, R8 ;  /* 0x000000ffff0a7224 */ /* 0x000fe200078e0008 */
[----:B------:R-:W-:Y:S06]  /*1650*/  @!P0 BRA `(.L_x_11) ;  /* 0x0000000000308947 */ /* 0x000fec0003800000 */
[----:B------:R-:W-:Y:S01]  /*1660*/  FSETP.GEU.AND P1, PT, |R3|, 4.2275390625, PT ;  /* 0x408748000300780b */ /* 0x000fe20003f2e200 */
[C---:B------:R-:W-:Y:S02]  /*1670*/  DADD R6, R2.reuse, +INF ;  /* 0x7ff0000002067429 */ /* 0x040fe40000000000 */
[----:B------:R-:W-:-:S08]  /*1680*/  DSETP.GEU.AND P0, PT, R2, RZ, PT ;  /* 0x000000ff0200722a */ /* 0x000fd00003f0e000 */
[----:B------:R-:W-:Y:S02]  /*1690*/  FSEL R10, R6, RZ, P0 ;  /* 0x000000ff060a7208 */ /* 0x000fe40000000000 */
[----:B------:R-:W-:Y:S02]  /*16a0*/  @!P1 LEA.HI R5, R4, R4, RZ, 0x1 ;  /* 0x0000000404059211 */ /* 0x000fe400078f08ff */
[----:B------:R-:W-:Y:S02]  /*16b0*/  FSEL R11, R7, RZ, P0 ;  /* 0x000000ff070b7208 */ /* 0x000fe40000000000 */
[----:B------:R-:W-:-:S05]  /*16c0*/  @!P1 SHF.R.S32.HI R5, RZ, 0x1, R5 ;  /* 0x00000001ff059819 */ /* 0x000fca0000011405 */
[----:B------:R-:W-:Y:S02]  /*16d0*/  @!P1 IMAD.IADD R2, R4, 0x1, -R5 ;  /* 0x0000000104029824 */ /* 0x000fe400078e0a05 */
[----:B------:R-:W-:-:S03]  /*16e0*/  @!P1 IMAD R9, R5, 0x100000, R9 ;  /* 0x0010000005099824 */ /* 0x000fc600078e0209 */
[----:B------:R-:W-:Y:S01]  /*16f0*/  @!P1 LEA R3, R2, 0x3ff00000, 0x14 ;  /* 0x3ff0000002039811 */ /* 0x000fe200078ea0ff */
[----:B------:R-:W-:-:S06]  /*1700*/  @!P1 IMAD.MOV.U32 R2, RZ, RZ, RZ ;  /* 0x000000ffff029224 */ /* 0x000fcc00078e00ff */
[----:B------:R-:W-:-:S11]  /*1710*/  @!P1 DMUL R10, R8, R2 ;  /* 0x00000002080a9228 */ /* 0x000fd60000000000 */
.L_x_11:
[----:B------:R-:W-:Y:S05]  /*1720*/  BSYNC.RECONVERGENT B0 ;  /* 0x0000000000007941 */ /* 0x000fea0003800200 */
.L_x_10:
[----:B------:R-:W-:Y:S01]  /*1730*/  BSSY.RECONVERGENT B0, `(.L_x_12) ;  /* 0x0000008000007945 */ /* 0x000fe20003800200 */
[----:B------:R-:W-:-:S04]  /*1740*/  UIADD3 UR4, UPT, UPT, UR4, 0x8, URZ ;  /* 0x0000000804047890 */ /* 0x000fc8000fffe0ff */
[----:B------:R-:W-:-:S12]  /*1750*/  ULEA UR4, UR5, UR4, 0x18 ;  /* 0x0000000405047291 */ /* 0x000fd8000f8ec0ff */
.L_x_13:
[----:B------:R-:W0:Y:S01]  /*1760*/  LDS.64 R4, [UR4] ;  /* 0x00000004ff047984 */ /* 0x000e220008000a00 */
[----:B------:R-:W-:Y:S01]  /*1770*/  IMAD.U32 R3, RZ, RZ, UR4 ;  /* 0x00000004ff037e24 */ /* 0x000fe2000f8e00ff */
[----:B0-----:R-:W-:-:S07]  /*1780*/  DADD R6, R10, R4 ;  /* 0x000000000a067229 */ /* 0x001fce0000000004 */
[----:B------:R-:W0:Y:S02]  /*1790*/  ATOMS.CAST.SPIN.64 P0, [R3], R4, R6 ;  /* 0x000000040300758d */ /* 0x000e240001800406 */
[----:B0-----:R-:W-:Y:S05]  /*17a0*/  @!P0 BRA `(.L_x_13) ;  /* 0xfffffffc00ec8947 */ /* 0x001fea000383ffff */
[----:B------:R-:W-:Y:S05]  /*17b0*/  BSYNC.RECONVERGENT B0 ;  /* 0x0000000000007941 */ /* 0x000fea0003800200 */
.L_x_12:
[----:B------:R-:W0:Y:S02]  /*17c0*/  LDC.64 R4, c[0x0][0x388] ;  /* 0x0000e200ff047b82 */ /* 0x000e240000000a00 */
[----:B0-----:R-:W-:-:S05]  /*17d0*/  IMAD.WIDE R4, R0, 0x8, R4 ;  /* 0x0000000800047825 */ /* 0x001fca00078e0204 */
[----:B------:R-:W-:Y:S01]  /*17e0*/  STG.E.64 desc[UR10][R4.64], R10 ;  /* 0x0000000a04007986 */ /* 0x000fe2000c101b0a */
[----:B------:R-:W-:Y:S06]  /*17f0*/  BAR.SYNC.DEFER_BLOCKING 0x0 ;  /* 0x0000000000007b1d */ /* 0x000fec0000010000 */
[----:B------:R-:W2:Y:S01]  /*1800*/  LDG.E.64 R8, desc[UR10][R4.64] ;  /* 0x0000000a04087981 */ /* 0x000ea2000c1e1b00 */
[----:B------:R-:W-:Y:S01]  /*1810*/  IMAD.MOV.U32 R2, RZ, RZ, 0x1 ;  /* 0x00000001ff027424 */ /* 0x000fe200078e00ff */
[----:B------:R-:W-:Y:S02]  /*1820*/  BSSY.RECONVERGENT B0, `(.L_x_14) ;  /* 0x0000011000007945 */ /* 0x000fe40003800200 */
[----:B------:R-:W0:Y:S02]  /*1830*/  LDS.64 R6, [UR8+0x8] ;  /* 0x00000808ff067984 */ /* 0x000e240008000a00 */
[----:B0-----:R-:W0:Y:S02]  /*1840*/  MUFU.RCP64H R3, R7 ;  /* 0x0000000700037308 */ /* 0x001e240000001800 */
[----:B0-----:R-:W-:-:S08]  /*1850*/  DFMA R12, -R6, R2, 1 ;  /* 0x3ff00000060c742b */ /* 0x001fd00000000102 */
[----:B------:R-:W-:-:S08]  /*1860*/  DFMA R12, R12, R12, R12 ;  /* 0x0000000c0c0c722b */ /* 0x000fd0000000000c */
[----:B------:R-:W-:-:S08]  /*1870*/  DFMA R12, R2, R12, R2 ;  /* 0x0000000c020c722b */ /* 0x000fd00000000002 */
[----:B------:R-:W-:-:S08]  /*1880*/  DFMA R2, -R6, R12, 1 ;  /* 0x3ff000000602742b */ /* 0x000fd0000000010c */
[----:B------:R-:W-:-:S08]  /*1890*/  DFMA R2, R12, R2, R12 ;  /* 0x000000020c02722b */ /* 0x000fd0000000000c */
[----:B--2---:R-:W-:Y:S01]  /*18a0*/  DMUL R10, R8, R2 ;  /* 0x00000002080a7228 */ /* 0x004fe20000000000 */
[----:B------:R-:W-:-:S07]  /*18b0*/  FSETP.GEU.AND P1, PT, |R9|, 6.5827683646048100446e-37, PT ;  /* 0x036000000900780b */ /* 0x000fce0003f2e200 */
[----:B------:R-:W-:-:S08]  /*18c0*/  DFMA R12, -R6, R10, R8 ;  /* 0x0000000a060c722b */ /* 0x000fd00000000108 */
[----:B------:R-:W-:-:S10]  /*18d0*/  DFMA R2, R2, R12, R10 ;  /* 0x0000000c0202722b */ /* 0x000fd4000000000a */
[----:B------:R-:W-:-:S05]  /*18e0*/  FFMA R10, RZ, R7, R3 ;  /* 0x00000007ff0a7223 */ /* 0x000fca0000000003 */
[----:B------:R-:W-:-:S13]  /*18f0*/  FSETP.GT.AND P0, PT, |R10|, 1.469367938527859385e-39, PT ;  /* 0x001000000a00780b */ /* 0x000fda0003f04200 */
[----:B------:R-:W-:Y:S05]  /*1900*/  @P0 BRA P1, `(.L_x_15) ;  /* 0x0000000000080947 */ /* 0x000fea0000800000 */
[----:B------:R-:W-:-:S07]  /*1910*/  MOV R12, 0x1930 ;  /* 0x00001930000c7802 */ /* 0x000fce0000000f00 */
[----:B------:R-:W-:Y:S05]  /*1920*/  CALL.REL.NOINC `($__internal_0_$__cuda_sm20_div_rn_f64_full) ;  /* 0x0000000000187944 */ /* 0x000fea0003c00000 */
.L_x_15:
[----:B------:R-:W-:Y:S05]  /*1930*/  BSYNC.RECONVERGENT B0 ;  /* 0x0000000000007941 */ /* 0x000fea0003800200 */
.L_x_14:
[----:B------:R-:W0:Y:S01]  /*1940*/  LDC.64 R6, c[0x0][0x380] ;  /* 0x0000e000ff067b82 */ /* 0x000e220000000a00 */
[----:B------:R-:W-:Y:S01]  /*1950*/  STG.E.64 desc[UR10][R4.64], R2 ;  /* 0x0000000204007986 */ /* 0x000fe2000c101b0a */
[----:B0-----:R-:W-:-:S05]  /*1960*/  IMAD.WIDE R6, R0, 0x8, R6 ;  /* 0x0000000800067825 */ /* 0x001fca00078e0206 */
[----:B------:R-:W-:Y:S01]  /*1970*/  STG.E.64 desc[UR10][R6.64], R2 ;  /* 0x0000000206007986 */ /* 0x000fe2000c101b0a */
[----:B------:R-:W-:Y:S05]  /*1980*/  EXIT ;  /* 0x000000000000794d */ /* 0x000fea0003800000 */
        .weak           $__internal_0_$__cuda_sm20_div_rn_f64_full
        .type           $__internal_0_$__cuda_sm20_div_rn_f64_full,@function
        .size           $__internal_0_$__cuda_sm20_div_rn_f64_full,(.L_x_22 - $__internal_0_$__cuda_sm20_div_rn_f64_full)
$__internal_0_$__cuda_sm20_div_rn_f64_full:
[C---:B------:R-:W-:Y:S01]  /*1990*/  FSETP.GEU.AND P0, PT, |R7|.reuse, 1.469367938527859385e-39, PT ;  /* 0x001000000700780b */ /* 0x040fe20003f0e200 */
[----:B------:R-:W-:Y:S01]  /*19a0*/  IMAD.MOV.U32 R10, RZ, RZ, 0x1 ;  /* 0x00000001ff0a7424 */ /* 0x000fe200078e00ff */
[----:B------:R-:W-:Y:S01]  /*19b0*/  LOP3.LUT R2, R7, 0x800fffff, RZ, 0xc0, !PT ;  /* 0x800fffff07027812 */ /* 0x000fe200078ec0ff */
[----:B------:R-:W-:Y:S01]  /*19c0*/  BSSY.RECONVERGENT B1, `(.L_x_16) ;  /* 0x0000055000017945 */ /* 0x000fe20003800200 */
[C---:B------:R-:W-:Y:S02]  /*19d0*/  FSETP.GEU.AND P2, PT, |R9|.reuse, 1.469367938527859385e-39, PT ;  /* 0x001000000900780b */ /* 0x040fe40003f4e200 */
[----:B------:R-:W-:Y:S01]  /*19e0*/  LOP3.LUT R3, R2, 0x3ff00000, RZ, 0xfc, !PT ;  /* 0x3ff0000002037812 */ /* 0x000fe200078efcff */
[----:B------:R-:W-:Y:S01]  /*19f0*/  IMAD.MOV.U32 R2, RZ, RZ, R6 ;  /* 0x000000ffff027224 */ /* 0x000fe200078e0006 */
[----:B------:R-:W-:Y:S02]  /*1a00*/  LOP3.LUT R13, R9, 0x7ff00000, RZ, 0xc0, !PT ;  /* 0x7ff00000090d7812 */ /* 0x000fe400078ec0ff */
[----:B------:R-:W-:-:S03]  /*1a10*/  LOP3.LUT R16, R7, 0x7ff00000, RZ, 0xc0, !PT ;  /* 0x7ff0000007107812 */ /* 0x000fc600078ec0ff */
[----:B------:R-:W-:Y:S01]  /*1a20*/  @!P0 DMUL R2, R6, 8.98846567431157953865e+307 ;  /* 0x7fe0000006028828 */ /* 0x000fe20000000000 */
[----:B------:R-:W-:-:S03]  /*1a30*/  ISETP.GE.U32.AND P1, PT, R13, R16, PT ;  /* 0x000000100d00720c */ /* 0x000fc60003f26070 */
[----:B------:R-:W-:Y:S02]  /*1a40*/  @!P2 LOP3.LUT R20, R7, 0x7ff00000, RZ, 0xc0, !PT ;  /* 0x7ff000000714a812 */ /* 0x000fe400078ec0ff */
[----:B------:R-:W0:Y:S02]  /*1a50*/  MUFU.RCP64H R11, R3 ;  /* 0x00000003000b7308 */ /* 0x000e240000001800 */
[----:B------:R-:W-:Y:S01]  /*1a60*/  @!P2 ISETP.GE.U32.AND P3, PT, R13, R20, PT ;  /* 0x000000140d00a20c */ /* 0x000fe20003f66070 */
[----:B------:R-:W-:Y:S01]  /*1a70*/  @!P2 IMAD.MOV.U32 R20, RZ, RZ, RZ ;  /* 0x000000ffff14a224 */ /* 0x000fe200078e00ff */
[----:B0-----:R-:W-:-:S08]  /*1a80*/  DFMA R14, R10, -R2, 1 ;  /* 0x3ff000000a0e742b */ /* 0x001fd00000000802 */
[----:B------:R-:W-:Y:S01]  /*1a90*/  DFMA R18, R14, R14, R14 ;  /* 0x0000000e0e12722b */ /* 0x000fe2000000000e */
[----:B------:R-:W-:-:S05]  /*1aa0*/  IMAD.MOV.U32 R14, RZ, RZ, 0x1ca00000 ;  /* 0x1ca00000ff0e7424 */ /* 0x000fca00078e00ff */
[C---:B------:R-:W-:Y:S02]  /*1ab0*/  @!P2 SEL R15, R14.reuse, 0x63400000, !P3 ;  /* 0x634000000e0fa807 */ /* 0x040fe40005800000 */
[----:B------:R-:W-:Y:S01]  /*1ac0*/  DFMA R18, R10, R18, R10 ;  /* 0x000000120a12722b */ /* 0x000fe2000000000a */
[----:B------:R-:W-:Y:S01]  /*1ad0*/  SEL R11, R14, 0x63400000, !P1 ;  /* 0x634000000e0b7807 */ /* 0x000fe20004800000 */
[----:B------:R-:W-:Y:S01]  /*1ae0*/  IMAD.MOV.U32 R10, RZ, RZ, R8 ;  /* 0x000000ffff0a7224 */ /* 0x000fe200078e0008 */
[--C-:B------:R-:W-:Y:S02]  /*1af0*/  @!P2 LOP3.LUT R15, R15, 0x80000000, R9.reuse, 0xf8, !PT ;  /* 0x800000000f0fa812 */ /* 0x100fe400078ef809 */
[----:B------:R-:W-:Y:S02]  /*1b00*/  LOP3.LUT R11, R11, 0x800fffff, R9, 0xf8, !PT ;  /* 0x800fffff0b0b7812 */ /* 0x000fe400078ef809 */
[----:B------:R-:W-:Y:S01]  /*1b10*/  @!P2 LOP3.LUT R21, R15, 0x100000, RZ, 0xfc, !PT ;  /* 0x001000000f15a812 */ /* 0x000fe200078efcff */
[----:B------:R-:W-:-:S05]  /*1b20*/  DFMA R22, R18, -R2, 1 ;  /* 0x3ff000001216742b */ /* 0x000fca0000000802 */
[----:B------:R-:W-:-:S03]  /*1b30*/  @!P2 DFMA R10, R10, 2, -R20 ;  /* 0x400000000a0aa82b */ /* 0x000fc60000000814 */
[----:B------:R-:W-:Y:S01]  /*1b40*/  DFMA R18, R18, R22, R18 ;  /* 0x000000161212722b */ /* 0x000fe20000000012 */
[----:B------:R-:W-:Y:S01]  /*1b50*/  IMAD.MOV.U32 R23, RZ, RZ, R13 ;  /* 0x000000ffff177224 */ /* 0x000fe200078e000d */
[----:B------:R-:W-:Y:S02]  /*1b60*/  MOV R22, R16 ;  /* 0x0000001000167202 */ /* 0x000fe40000000f00 */
[----:B------:R-:W-:-:S03]  /*1b70*/  @!P0 LOP3.LUT R22, R3, 0x7ff00000, RZ, 0xc0, !PT ;  /* 0x7ff0000003168812 */ /* 0x000fc600078ec0ff */
[----:B------:R-:W-:Y:S01]  /*1b80*/  @!P2 LOP3.LUT R23, R11, 0x7ff00000, RZ, 0xc0, !PT ;  /* 0x7ff000000b17a812 */ /* 0x000fe200078ec0ff */
[----:B------:R-:W-:Y:S01]  /*1b90*/  DMUL R20, R18, R10 ;  /* 0x0000000a12147228 */ /* 0x000fe20000000000 */
[----:B------:R-:W-:-:S03]  /*1ba0*/  VIADD R24, R22, 0xffffffff ;  /* 0xffffffff16187836 */ /* 0x000fc60000000000 */
[----:B------:R-:W-:-:S04]  /*1bb0*/  VIADD R15, R23, 0xffffffff ;  /* 0xffffffff170f7836 */ /* 0x000fc80000000000 */
[----:B------:R-:W-:Y:S01]  /*1bc0*/  DFMA R16, R20, -R2, R10 ;  /* 0x800000021410722b */ /* 0x000fe2000000000a */
[----:B------:R-:W-:-:S04]  /*1bd0*/  ISETP.GT.U32.AND P0, PT, R15, 0x7feffffe, PT ;  /* 0x7feffffe0f00780c */ /* 0x000fc80003f04070 */
[----:B------:R-:W-:-:S03]  /*1be0*/  ISETP.GT.U32.OR P0, PT, R24, 0x7feffffe, P0 ;  /* 0x7feffffe1800780c */ /* 0x000fc60000704470 */
[----:B------:R-:W-:-:S10]  /*1bf0*/  DFMA R16, R18, R16, R20 ;  /* 0x000000101210722b */ /* 0x000fd40000000014 */
[----:B------:R-:W-:Y:S05]  /*1c00*/  @P0 BRA `(.L_x_17) ;  /* 0x00000000006c0947 */ /* 0x000fea0003800000 */
[----:B------:R-:W-:-:S04]  /*1c10*/  LOP3.LUT R18, R7, 0x7ff00000, RZ, 0xc0, !PT ;  /* 0x7ff0000007127812 */ /* 0x000fc800078ec0ff */
[CC--:B------:R-:W-:Y:S02]  /*1c20*/  VIADDMNMX R8, R13.reuse, -R18.reuse, 0xb9600000, !PT ;  /* 0xb96000000d087446 */ /* 0x0c0fe40007800912 */
[----:B------:R-:W-:Y:S02]  /*1c30*/  ISETP.GE.U32.AND P0, PT, R13, R18, PT ;  /* 0x000000120d00720c */ /* 0x000fe40003f06070 */
[----:B------:R-:W-:Y:S02]  /*1c40*/  VIMNMX R8, PT, PT, R8, 0x46a00000, PT ;  /* 0x46a0000008087848 */ /* 0x000fe40003fe0100 */
[----:B------:R-:W-:-:S05]  /*1c50*/  SEL R13, R14, 0x63400000, !P0 ;  /* 0x634000000e0d7807 */ /* 0x000fca0004000000 */
[----:B------:R-:W-:Y:S02]  /*1c60*/  IMAD.IADD R13, R8, 0x1, -R13 ;  /* 0x00000001080d7824 */ /* 0x000fe400078e0a0d */
[----:B------:R-:W-:Y:S02]  /*1c70*/  IMAD.MOV.U32 R8, RZ, RZ, RZ ;  /* 0x000000ffff087224 */ /* 0x000fe400078e00ff */
[----:B------:R-:W-:-:S06]  /*1c80*/  VIADD R9, R13, 0x7fe00000 ;  /* 0x7fe000000d097836 */ /* 0x000fcc0000000000 */
[----:B------:R-:W-:-:S10]  /*1c90*/  DMUL R14, R16, R8 ;  /* 0x00000008100e7228 */ /* 0x000fd40000000000 */
[----:B------:R-:W-:-:S13]  /*1ca0*/  FSETP.GTU.AND P0, PT, |R15|, 1.469367938527859385e-39, PT ;  /* 0x001000000f00780b */ /* 0x000fda0003f0c200 */
[----:B------:R-:W-:Y:S05]  /*1cb0*/  @P0 BRA `(.L_x_18) ;  /* 0x0000000000940947 */ /* 0x000fea0003800000 */
[----:B------:R-:W-:Y:S01]  /*1cc0*/  DFMA R2, R16, -R2, R10 ;  /* 0x800000021002722b */ /* 0x000fe2000000000a */
[----:B------:R-:W-:-:S09]  /*1cd0*/  IMAD.MOV.U32 R8, RZ, RZ, RZ ;  /* 0x000000ffff087224 */ /* 0x000fd200078e00ff */
[C---:B------:R-:W-:Y:S02]  /*1ce0*/  FSETP.NEU.AND P0, PT, R3.reuse, RZ, PT ;  /* 0x000000ff0300720b */ /* 0x040fe40003f0d000 */
[----:B------:R-:W-:-:S04]  /*1cf0*/  LOP3.LUT R7, R3, 0x80000000, R7, 0x48, !PT ;  /* 0x8000000003077812 */ /* 0x000fc800078e4807 */
[----:B------:R-:W-:-:S07]  /*1d00*/  LOP3.LUT R9, R7, R9, RZ, 0xfc, !PT ;  /* 0x0000000907097212 */ /* 0x000fce00078efcff */
[----:B------:R-:W-:Y:S05]  /*1d10*/  @!P0 BRA `(.L_x_18) ;  /* 0x00000000007c8947 */ /* 0x000fea0003800000 */
[----:B------:R-:W-:Y:S01]  /*1d20*/  IMAD.MOV R3, RZ, RZ, -R13 ;  /* 0x000000ffff037224 */ /* 0x000fe200078e0a0d */
[----:B------:R-:W-:Y:S01]  /*1d30*/  DMUL.RP R8, R16, R8 ;  /* 0x0000000810087228 */ /* 0x000fe20000008000 */
[----:B------:R-:W-:Y:S01]  /*1d40*/  IMAD.MOV.U32 R2, RZ, RZ, RZ ;  /* 0x000000ffff027224 */ /* 0x000fe200078e00ff */
[----:B------:R-:W-:-:S05]  /*1d50*/  IADD3 R13, PT, PT, -R13, -0x43300000, RZ ;  /* 0xbcd000000d0d7810 */ /* 0x000fca0007ffe1ff */
[----:B------:R-:W-:-:S03]  /*1d60*/  DFMA R2, R14, -R2, R16 ;  /* 0x800000020e02722b */ /* 0x000fc60000000010 */
[----:B------:R-:W-:-:S07]  /*1d70*/  LOP3.LUT R7, R9, R7, RZ, 0x3c, !PT ;  /* 0x0000000709077212 */ /* 0x000fce00078e3cff */
[----:B------:R-:W-:-:S04]  /*1d80*/  FSETP.NEU.AND P0, PT, |R3|, R13, PT ;  /* 0x0000000d0300720b */ /* 0x000fc80003f0d200 */
[----:B------:R-:W-:Y:S02]  /*1d90*/  FSEL R14, R8, R14, !P0 ;  /* 0x0000000e080e7208 */ /* 0x000fe40004000000 */
[----:B------:R-:W-:Y:S01]  /*1da0*/  FSEL R15, R7, R15, !P0 ;  /* 0x0000000f070f7208 */ /* 0x000fe20004000000 */
[----:B------:R-:W-:Y:S06]  /*1db0*/  BRA `(.L_x_18) ;  /* 0x0000000000547947 */ /* 0x000fec0003800000 */
.L_x_17:
[----:B------:R-:W-:-:S14]  /*1dc0*/  DSETP.NAN.AND P0, PT, R8, R8, PT ;  /* 0x000000080800722a */ /* 0x000fdc0003f08000 */
[----:B------:R-:W-:Y:S05]  /*1dd0*/  @P0 BRA `(.L_x_19) ;  /* 0x0000000000440947 */ /* 0x000fea0003800000 */
[----:B------:R-:W-:-:S14]  /*1de0*/  DSETP.NAN.AND P0, PT, R6, R6, PT ;  /* 0x000000060600722a */ /* 0x000fdc0003f08000 */
[----:B------:R-:W-:Y:S05]  /*1df0*/  @P0 BRA `(.L_x_20) ;  /* 0x0000000000300947 */ /* 0x000fea0003800000 */
[----:B------:R-:W-:Y:S01]  /*1e00*/  ISETP.NE.AND P0, PT, R23, R22, PT ;  /* 0x000000161700720c */ /* 0x000fe20003f05270 */
[----:B------:R-:W-:Y:S02]  /*1e10*/  IMAD.MOV.U32 R14, RZ, RZ, 0x0 ;  /* 0x00000000ff0e7424 */ /* 0x000fe400078e00ff */
[----:B------:R-:W-:-:S10]  /*1e20*/  IMAD.MOV.U32 R15, RZ, RZ, -0x80000 ;  /* 0xfff80000ff0f7424 */ /* 0x000fd400078e00ff */
[----:B------:R-:W-:Y:S05]  /*1e30*/  @!P0 BRA `(.L_x_18) ;  /* 0x0000000000348947 */ /* 0x000fea0003800000 */
[----:B------:R-:W-:Y:S02]  /*1e40*/  ISETP.NE.AND P0, PT, R23, 0x7ff00000, PT ;  /* 0x7ff000001700780c */ /* 0x000fe40003f05270 */
[----:B------:R-:W-:Y:S02]  /*1e50*/  LOP3.LUT R15, R9, 0x80000000, R7, 0x48, !PT ;  /* 0x80000000090f7812 */ /* 0x000fe400078e4807 */
[----:B------:R-:W-:-:S13]  /*1e60*/  ISETP.EQ.OR P0, PT, R22, RZ, !P0 ;  /* 0x000000ff1600720c */ /* 0x000fda0004702670 */
[----:B------:R-:W-:Y:S01]  /*1e70*/  @P0 LOP3.LUT R2, R15, 0x7ff00000, RZ, 0xfc, !PT ;  /* 0x7ff000000f020812 */ /* 0x000fe200078efcff */
[----:B------:R-:W-:Y:S02]  /*1e80*/  @!P0 IMAD.MOV.U32 R14, RZ, RZ, RZ ;  /* 0x000000ffff0e8224 */ /* 0x000fe400078e00ff */
[----:B------:R-:W-:Y:S02]  /*1e90*/  @P0 IMAD.MOV.U32 R14, RZ, RZ, RZ ;  /* 0x000000ffff0e0224 */ /* 0x000fe400078e00ff */
[----:B------:R-:W-:Y:S01]  /*1ea0*/  @P0 IMAD.MOV.U32 R15, RZ, RZ, R2 ;  /* 0x000000ffff0f0224 */ /* 0x000fe200078e0002 */
[----:B------:R-:W-:Y:S06]  /*1eb0*/  BRA `(.L_x_18) ;  /* 0x0000000000147947 */ /* 0x000fec0003800000 */
.L_x_20:
[----:B------:R-:W-:Y:S01]  /*1ec0*/  LOP3.LUT R15, R7, 0x80000, RZ, 0xfc, !PT ;  /* 0x00080000070f7812 */ /* 0x000fe200078efcff */
[----:B------:R-:W-:Y:S01]  /*1ed0*/  IMAD.MOV.U32 R14, RZ, RZ, R6 ;  /* 0x000000ffff0e7224 */ /* 0x000fe200078e0006 */
[----:B------:R-:W-:Y:S06]  /*1ee0*/  BRA `(.L_x_18) ;  /* 0x0000000000087947 */ /* 0x000fec0003800000 */
.L_x_19:
[----:B------:R-:W-:Y:S01]  /*1ef0*/  LOP3.LUT R15, R9, 0x80000, RZ, 0xfc, !PT ;  /* 0x00080000090f7812 */ /* 0x000fe200078efcff */
[----:B------:R-:W-:-:S07]  /*1f00*/  IMAD.MOV.U32 R14, RZ, RZ, R8 ;  /* 0x000000ffff0e7224 */ /* 0x000fce00078e0008 */
.L_x_18:
[----:B------:R-:W-:Y:S05]  /*1f10*/  BSYNC.RECONVERGENT B1 ;  /* 0x0000000000017941 */ /* 0x000fea0003800200 */
.L_x_16:
[----:B------:R-:W-:Y:S02]  /*1f20*/  IMAD.MOV.U32 R13, RZ, RZ, 0x0 ;  /* 0x00000000ff0d7424 */ /* 0x000fe400078e00ff */
[----:B------:R-:W-:Y:S02]  /*1f30*/  IMAD.MOV.U32 R2, RZ, RZ, R14 ;  /* 0x000000ffff027224 */ /* 0x000fe400078e000e */
[----:B------:R-:W-:Y:S01]  /*1f40*/  IMAD.MOV.U32 R3, RZ, RZ, R15 ;  /* 0x000000ffff037224 */ /* 0x000fe200078e000f */
[----:B------:R-:W-:Y:S06]  /*1f50*/  RET.REL.NODEC R12 `(SoftmaxForw) ;  /* 0xffffffe00c287950 */ /* 0x000fec0003c3ffff */
.L_x_21:
        /* <DEDUP_REMOVED lines=10> */
.L_x_22:


//--------------------- .nv.shared.reserved.0     --------------------------
	.section	.nv.shared.reserved.0,"aw",@nobits
	.weak		__nv_reservedSMEM_offset_0_alias
	.size		__nv_reservedSMEM_offset_0_alias, 0, 64
	.other		__nv_reservedSMEM_offset_0_alias,@"STO_CUDA_RESERVED_SHARED STV_DEFAULT"
__nv_reservedSMEM_offset_0_alias:
	.zero		0
	.zero		64


//--------------------- .nv.shared.SoftmaxForw    --------------------------
	.section	.nv.shared.SoftmaxForw,"aw",@nobits
	.sectionflags	@""
	.align	8
.nv.shared.SoftmaxForw:
	.zero		1040


//--------------------- .nv.constant0.SoftmaxLoss --------------------------
	.section	.nv.constant0.SoftmaxLoss,"a",@progbits
	.sectionflags	@""
	.align	4
.nv.constant0.SoftmaxLoss:
	.zero		936


//--------------------- .nv.constant0.SoftmaxForw --------------------------
	.section	.nv.constant0.SoftmaxForw,"a",@progbits
	.sectionflags	@""
	.align	4
.nv.constant0.SoftmaxForw:
	.zero		924


//--------------------- SYMBOLS --------------------------

	.type		.nv.reservedSmem.offset0,@object
	.size		.nv.reservedSmem.offset0,0x4
	.type		.nv.reservedSmem.cap,@object
	.size		.nv.reservedSmem.cap,0x4
